//
// Generated by NVIDIA NVVM Compiler
//
// Compiler Build ID: CL-36424714
// Cuda compilation tools, release 13.0, V13.0.88
// Based on NVVM 20.0.0
//

.version 9.0
.target sm_100
.address_size 64

	// .globl	_Z13simulateIsingPsS_i
.extern .func  (.param .b32 func_retval0) vprintf
(
	.param .b64 vprintf_param_0,
	.param .b64 vprintf_param_1
)
;
// _ZZ17detectStableStatePsS_iE5shArr has been demoted
.global .align 1 .b8 $str[5] = {37, 104, 100, 32};
.global .align 1 .b8 $str$1[6] = {32, 37, 104, 100, 32};
.global .align 1 .b8 $str$2[2] = {10};

.visible .entry _Z13simulateIsingPsS_i(
	.param .u64 .ptr .align 1 _Z13simulateIsingPsS_i_param_0,
	.param .u64 .ptr .align 1 _Z13simulateIsingPsS_i_param_1,
	.param .u32 _Z13simulateIsingPsS_i_param_2
)
{
	.reg .pred 	%p<4>;
	.reg .b16 	%rs<11>;
	.reg .b32 	%r<20>;
	.reg .b64 	%rd<20>;

	ld.param.u64 	%rd3, [_Z13simulateIsingPsS_i_param_0];
	ld.param.u64 	%rd4, [_Z13simulateIsingPsS_i_param_1];
	ld.param.u32 	%r11, [_Z13simulateIsingPsS_i_param_2];
	cvta.to.global.u64 	%rd1, %rd4;
	cvta.to.global.u64 	%rd2, %rd3;
	mov.u32 	%r1, %ntid.x;
	mov.u32 	%r13, %ctaid.x;
	shl.b32 	%r2, %r1, 5;
	mov.u32 	%r14, %tid.x;
	mad.lo.s32 	%r3, %r2, %r13, %r14;
	add.s32 	%r4, %r11, 3;
	add.s32 	%r5, %r11, 2;
	mad.lo.s32 	%r15, %r5, %r11, %r5;
	add.s32 	%r6, %r15, -2;
	mov.b32 	%r19, 0;
	cvt.s64.s32 	%rd7, %r11;
	cvt.s64.s32 	%rd12, %r5;
$L__BB0_1:
	add.s32 	%r8, %r3, %r19;
	add.s32 	%r16, %r4, %r8;
	div.s32 	%r17, %r8, %r11;
	shl.b32 	%r9, %r17, 1;
	add.s32 	%r18, %r16, %r9;
	setp.gt.s32 	%p1, %r18, %r6;
	@%p1 bra 	$L__BB0_3;
	cvt.s64.s32 	%rd5, %r9;
	cvt.s64.s32 	%rd6, %r8;
	add.s64 	%rd8, %rd7, %rd6;
	add.s64 	%rd9, %rd8, %rd5;
	shl.b64 	%rd10, %rd9, 1;
	add.s64 	%rd11, %rd10, %rd2;
	ld.global.u16 	%rs1, [%rd11+4];
	ld.global.u16 	%rs2, [%rd11+8];
	sub.s64 	%rd13, %rd9, %rd12;
	shl.b64 	%rd14, %rd13, 1;
	add.s64 	%rd15, %rd2, %rd14;
	ld.global.u16 	%rs3, [%rd15+6];
	add.s64 	%rd16, %rd9, %rd12;
	shl.b64 	%rd17, %rd16, 1;
	add.s64 	%rd18, %rd2, %rd17;
	ld.global.u16 	%rs4, [%rd18+6];
	ld.global.u16 	%rs5, [%rd11+6];
	add.s16 	%rs6, %rs2, %rs1;
	add.s16 	%rs7, %rs6, %rs3;
	add.s16 	%rs8, %rs7, %rs4;
	add.s16 	%rs9, %rs8, %rs5;
	setp.lt.s16 	%p2, %rs9, 1;
	selp.b16 	%rs10, -1, 1, %p2;
	add.s64 	%rd19, %rd1, %rd10;
	st.global.u16 	[%rd19+6], %rs10;
	add.s32 	%r19, %r19, %r1;
	setp.lt.u32 	%p3, %r19, %r2;
	@%p3 bra 	$L__BB0_1;
$L__BB0_3:
	ret;

}
	// .globl	_Z16completeWrappingPsi
.visible .entry _Z16completeWrappingPsi(
	.param .u64 .ptr .align 1 _Z16completeWrappingPsi_param_0,
	.param .u32 _Z16completeWrappingPsi_param_1
)
{
	.reg .pred 	%p<2>;
	.reg .b16 	%rs<5>;
	.reg .b32 	%r<13>;
	.reg .b64 	%rd<18>;

	ld.param.u64 	%rd1, [_Z16completeWrappingPsi_param_0];
	ld.param.u32 	%r2, [_Z16completeWrappingPsi_param_1];
	mov.u32 	%r3, %ctaid.x;
	mov.u32 	%r4, %ntid.x;
	mov.u32 	%r5, %tid.x;
	mad.lo.s32 	%r6, %r3, %r4, %r5;
	add.s32 	%r1, %r6, 1;
	setp.gt.s32 	%p1, %r1, %r2;
	@%p1 bra 	$L__BB1_2;
	cvta.to.global.u64 	%rd2, %rd1;
	add.s32 	%r7, %r2, 2;
	cvt.s64.s32 	%rd3, %r1;
	cvt.s64.s32 	%rd4, %r2;
	add.s64 	%rd5, %rd4, %rd3;
	shl.b64 	%rd6, %rd5, 1;
	add.s64 	%rd7, %rd2, %rd6;
	ld.global.u16 	%rs1, [%rd7+4];
	mul.lo.s32 	%r8, %r7, %r2;
	add.s32 	%r9, %r7, %r1;
	add.s32 	%r10, %r9, %r8;
	mul.wide.s32 	%rd8, %r10, 2;
	add.s64 	%rd9, %rd2, %rd8;
	st.global.u16 	[%rd9], %rs1;
	add.s32 	%r11, %r8, %r1;
	mul.wide.s32 	%rd10, %r11, 2;
	add.s64 	%rd11, %rd2, %rd10;
	ld.global.u16 	%rs2, [%rd11];
	mul.wide.s32 	%rd12, %r1, 2;
	add.s64 	%rd13, %rd2, %rd12;
	st.global.u16 	[%rd13], %rs2;
	mul.lo.s32 	%r12, %r7, %r1;
	mul.wide.s32 	%rd14, %r12, 2;
	add.s64 	%rd15, %rd2, %rd14;
	ld.global.u16 	%rs3, [%rd15+2];
	mul.wide.s32 	%rd16, %r2, 2;
	add.s64 	%rd17, %rd15, %rd16;
	st.global.u16 	[%rd17+2], %rs3;
	ld.global.u16 	%rs4, [%rd17];
	st.global.u16 	[%rd15], %rs4;
$L__BB1_2:
	ret;

}
	// .globl	_Z11debugPrintsPsi
.visible .entry _Z11debugPrintsPsi(
	.param .u64 .ptr .align 1 _Z11debugPrintsPsi_param_0,
	.param .u32 _Z11debugPrintsPsi_param_1
)
{
	.local .align 8 .b8 	__local_depot2[8];
	.reg .b64 	%SP;
	.reg .b64 	%SPL;
	.reg .pred 	%p<15>;
	.reg .b16 	%rs<8>;
	.reg .b32 	%r<65>;
	.reg .b64 	%rd<59>;

	mov.u64 	%SPL, __local_depot2;
	cvta.local.u64 	%SP, %SPL;
	ld.param.u64 	%rd8, [_Z11debugPrintsPsi_param_0];
	ld.param.u32 	%r12, [_Z11debugPrintsPsi_param_1];
	cvta.to.global.u64 	%rd1, %rd8;
	add.u64 	%rd9, %SP, 0;
	add.u64 	%rd2, %SPL, 0;
	add.s32 	%r1, %r12, 2;
	setp.lt.s32 	%p1, %r12, -1;
	@%p1 bra 	$L__BB2_30;
	max.s32 	%r2, %r1, 1;
	and.b32  	%r3, %r2, 3;
	and.b32  	%r4, %r2, 2147483644;
	neg.s32 	%r5, %r4;
	add.s64 	%rd3, %rd1, 4;
	mov.b32 	%r62, 0;
	mov.u64 	%rd54, $str$2;
	mov.u64 	%rd39, $str;
$L__BB2_2:
	setp.lt.s32 	%p2, %r1, 4;
	mul.lo.s32 	%r7, %r62, %r1;
	mov.b32 	%r64, 0;
	@%p2 bra 	$L__BB2_17;
	mul.wide.u32 	%rd10, %r7, 2;
	add.s64 	%rd58, %rd3, %rd10;
	mov.u32 	%r63, %r5;
$L__BB2_4:
	ld.global.u16 	%rs1, [%rd58+-4];
	setp.gt.s16 	%p3, %rs1, -1;
	@%p3 bra 	$L__BB2_6;
	cvt.s32.s16 	%r18, %rs1;
	st.local.u32 	[%rd2], %r18;
	cvta.global.u64 	%rd15, %rd39;
	{ // callseq 1, 0
	.param .b64 param0;
	st.param.b64 	[param0], %rd15;
	.param .b64 param1;
	st.param.b64 	[param1], %rd9;
	.param .b32 retval0;
	call.uni (retval0), 
	vprintf, 
	(
	param0, 
	param1
	);
	ld.param.b32 	%r19, [retval0];
	} // callseq 1
	bra.uni 	$L__BB2_7;
$L__BB2_6:
	cvt.u32.u16 	%r15, %rs1;
	st.local.u32 	[%rd2], %r15;
	mov.u64 	%rd11, $str$1;
	cvta.global.u64 	%rd12, %rd11;
	{ // callseq 0, 0
	.param .b64 param0;
	st.param.b64 	[param0], %rd12;
	.param .b64 param1;
	st.param.b64 	[param1], %rd9;
	.param .b32 retval0;
	call.uni (retval0), 
	vprintf, 
	(
	param0, 
	param1
	);
	ld.param.b32 	%r16, [retval0];
	} // callseq 0
$L__BB2_7:
	ld.global.u16 	%rs2, [%rd58+-2];
	setp.lt.s16 	%p4, %rs2, 0;
	@%p4 bra 	$L__BB2_9;
	cvt.u32.u16 	%r21, %rs2;
	st.local.u32 	[%rd2], %r21;
	mov.u64 	%rd17, $str$1;
	cvta.global.u64 	%rd18, %rd17;
	{ // callseq 2, 0
	.param .b64 param0;
	st.param.b64 	[param0], %rd18;
	.param .b64 param1;
	st.param.b64 	[param1], %rd9;
	.param .b32 retval0;
	call.uni (retval0), 
	vprintf, 
	(
	param0, 
	param1
	);
	ld.param.b32 	%r22, [retval0];
	} // callseq 2
	bra.uni 	$L__BB2_10;
$L__BB2_9:
	cvt.s32.s16 	%r24, %rs2;
	st.local.u32 	[%rd2], %r24;
	cvta.global.u64 	%rd21, %rd39;
	{ // callseq 3, 0
	.param .b64 param0;
	st.param.b64 	[param0], %rd21;
	.param .b64 param1;
	st.param.b64 	[param1], %rd9;
	.param .b32 retval0;
	call.uni (retval0), 
	vprintf, 
	(
	param0, 
	param1
	);
	ld.param.b32 	%r25, [retval0];
	} // callseq 3
$L__BB2_10:
	ld.global.u16 	%rs3, [%rd58];
	setp.lt.s16 	%p5, %rs3, 0;
	@%p5 bra 	$L__BB2_12;
	cvt.u32.u16 	%r27, %rs3;
	st.local.u32 	[%rd2], %r27;
	mov.u64 	%rd23, $str$1;
	cvta.global.u64 	%rd24, %rd23;
	{ // callseq 4, 0
	.param .b64 param0;
	st.param.b64 	[param0], %rd24;
	.param .b64 param1;
	st.param.b64 	[param1], %rd9;
	.param .b32 retval0;
	call.uni (retval0), 
	vprintf, 
	(
	param0, 
	param1
	);
	ld.param.b32 	%r28, [retval0];
	} // callseq 4
	bra.uni 	$L__BB2_13;
$L__BB2_12:
	cvt.s32.s16 	%r30, %rs3;
	st.local.u32 	[%rd2], %r30;
	cvta.global.u64 	%rd27, %rd39;
	{ // callseq 5, 0
	.param .b64 param0;
	st.param.b64 	[param0], %rd27;
	.param .b64 param1;
	st.param.b64 	[param1], %rd9;
	.param .b32 retval0;
	call.uni (retval0), 
	vprintf, 
	(
	param0, 
	param1
	);
	ld.param.b32 	%r31, [retval0];
	} // callseq 5
$L__BB2_13:
	ld.global.u16 	%rs4, [%rd58+2];
	setp.lt.s16 	%p6, %rs4, 0;
	@%p6 bra 	$L__BB2_15;
	cvt.u32.u16 	%r33, %rs4;
	st.local.u32 	[%rd2], %r33;
	mov.u64 	%rd29, $str$1;
	cvta.global.u64 	%rd30, %rd29;
	{ // callseq 6, 0
	.param .b64 param0;
	st.param.b64 	[param0], %rd30;
	.param .b64 param1;
	st.param.b64 	[param1], %rd9;
	.param .b32 retval0;
	call.uni (retval0), 
	vprintf, 
	(
	param0, 
	param1
	);
	ld.param.b32 	%r34, [retval0];
	} // callseq 6
	bra.uni 	$L__BB2_16;
$L__BB2_15:
	cvt.s32.s16 	%r36, %rs4;
	st.local.u32 	[%rd2], %r36;
	cvta.global.u64 	%rd33, %rd39;
	{ // callseq 7, 0
	.param .b64 param0;
	st.param.b64 	[param0], %rd33;
	.param .b64 param1;
	st.param.b64 	[param1], %rd9;
	.param .b32 retval0;
	call.uni (retval0), 
	vprintf, 
	(
	param0, 
	param1
	);
	ld.param.b32 	%r37, [retval0];
	} // callseq 7
$L__BB2_16:
	add.s32 	%r63, %r63, 4;
	add.s64 	%rd58, %rd58, 8;
	setp.ne.s32 	%p7, %r63, 0;
	mov.u32 	%r64, %r4;
	@%p7 bra 	$L__BB2_4;
$L__BB2_17:
	setp.eq.s32 	%p8, %r3, 0;
	@%p8 bra 	$L__BB2_29;
	add.s32 	%r39, %r64, %r7;
	mul.wide.s32 	%rd35, %r39, 2;
	add.s64 	%rd7, %rd1, %rd35;
	ld.global.u16 	%rs5, [%rd7];
	setp.lt.s16 	%p9, %rs5, 0;
	@%p9 bra 	$L__BB2_20;
	cvt.u32.u16 	%r40, %rs5;
	st.local.u32 	[%rd2], %r40;
	mov.u64 	%rd36, $str$1;
	cvta.global.u64 	%rd37, %rd36;
	{ // callseq 8, 0
	.param .b64 param0;
	st.param.b64 	[param0], %rd37;
	.param .b64 param1;
	st.param.b64 	[param1], %rd9;
	.param .b32 retval0;
	call.uni (retval0), 
	vprintf, 
	(
	param0, 
	param1
	);
	ld.param.b32 	%r41, [retval0];
	} // callseq 8
	bra.uni 	$L__BB2_21;
$L__BB2_20:
	cvt.s32.s16 	%r43, %rs5;
	st.local.u32 	[%rd2], %r43;
	cvta.global.u64 	%rd40, %rd39;
	{ // callseq 9, 0
	.param .b64 param0;
	st.param.b64 	[param0], %rd40;
	.param .b64 param1;
	st.param.b64 	[param1], %rd9;
	.param .b32 retval0;
	call.uni (retval0), 
	vprintf, 
	(
	param0, 
	param1
	);
	ld.param.b32 	%r44, [retval0];
	} // callseq 9
$L__BB2_21:
	setp.eq.s32 	%p10, %r3, 1;
	@%p10 bra 	$L__BB2_29;
	ld.global.u16 	%rs6, [%rd7+2];
	setp.lt.s16 	%p11, %rs6, 0;
	@%p11 bra 	$L__BB2_24;
	cvt.u32.u16 	%r46, %rs6;
	st.local.u32 	[%rd2], %r46;
	mov.u64 	%rd42, $str$1;
	cvta.global.u64 	%rd43, %rd42;
	{ // callseq 10, 0
	.param .b64 param0;
	st.param.b64 	[param0], %rd43;
	.param .b64 param1;
	st.param.b64 	[param1], %rd9;
	.param .b32 retval0;
	call.uni (retval0), 
	vprintf, 
	(
	param0, 
	param1
	);
	ld.param.b32 	%r47, [retval0];
	} // callseq 10
	bra.uni 	$L__BB2_25;
$L__BB2_24:
	cvt.s32.s16 	%r49, %rs6;
	st.local.u32 	[%rd2], %r49;
	cvta.global.u64 	%rd46, %rd39;
	{ // callseq 11, 0
	.param .b64 param0;
	st.param.b64 	[param0], %rd46;
	.param .b64 param1;
	st.param.b64 	[param1], %rd9;
	.param .b32 retval0;
	call.uni (retval0), 
	vprintf, 
	(
	param0, 
	param1
	);
	ld.param.b32 	%r50, [retval0];
	} // callseq 11
$L__BB2_25:
	setp.eq.s32 	%p12, %r3, 2;
	@%p12 bra 	$L__BB2_29;
	ld.global.u16 	%rs7, [%rd7+4];
	setp.lt.s16 	%p13, %rs7, 0;
	@%p13 bra 	$L__BB2_28;
	cvt.u32.u16 	%r52, %rs7;
	st.local.u32 	[%rd2], %r52;
	mov.u64 	%rd48, $str$1;
	cvta.global.u64 	%rd49, %rd48;
	{ // callseq 12, 0
	.param .b64 param0;
	st.param.b64 	[param0], %rd49;
	.param .b64 param1;
	st.param.b64 	[param1], %rd9;
	.param .b32 retval0;
	call.uni (retval0), 
	vprintf, 
	(
	param0, 
	param1
	);
	ld.param.b32 	%r53, [retval0];
	} // callseq 12
	bra.uni 	$L__BB2_29;
$L__BB2_28:
	cvt.s32.s16 	%r55, %rs7;
	st.local.u32 	[%rd2], %r55;
	cvta.global.u64 	%rd52, %rd39;
	{ // callseq 13, 0
	.param .b64 param0;
	st.param.b64 	[param0], %rd52;
	.param .b64 param1;
	st.param.b64 	[param1], %rd9;
	.param .b32 retval0;
	call.uni (retval0), 
	vprintf, 
	(
	param0, 
	param1
	);
	ld.param.b32 	%r56, [retval0];
	} // callseq 13
$L__BB2_29:
	cvta.global.u64 	%rd55, %rd54;
	{ // callseq 14, 0
	.param .b64 param0;
	st.param.b64 	[param0], %rd55;
	.param .b64 param1;
	st.param.b64 	[param1], 0;
	.param .b32 retval0;
	call.uni (retval0), 
	vprintf, 
	(
	param0, 
	param1
	);
	ld.param.b32 	%r58, [retval0];
	} // callseq 14
	add.s32 	%r62, %r62, 1;
	setp.ne.s32 	%p14, %r62, %r2;
	@%p14 bra 	$L__BB2_2;
$L__BB2_30:
	mov.u64 	%rd56, $str$2;
	cvta.global.u64 	%rd57, %rd56;
	{ // callseq 15, 0
	.param .b64 param0;
	st.param.b64 	[param0], %rd57;
	.param .b64 param1;
	st.param.b64 	[param1], 0;
	.param .b32 retval0;
	call.uni (retval0), 
	vprintf, 
	(
	param0, 
	param1
	);
	ld.param.b32 	%r60, [retval0];
	} // callseq 15
	ret;

}
	// .globl	_Z17detectStableStatePsS_i
.visible .entry _Z17detectStableStatePsS_i(
	.param .u64 .ptr .align 1 _Z17detectStableStatePsS_i_param_0,
	.param .u64 .ptr .align 1 _Z17detectStableStatePsS_i_param_1,
	.param .u32 _Z17detectStableStatePsS_i_param_2
)
{
	.reg .pred 	%p<11>;
	.reg .b32 	%r<71>;
	.reg .b64 	%rd<15>;
	// demoted variable
	.shared .align 4 .b8 _ZZ17detectStableStatePsS_iE5shArr[256];
	ld.param.u64 	%rd2, [_Z17detectStableStatePsS_i_param_0];
	ld.param.u64 	%rd3, [_Z17detectStableStatePsS_i_param_1];
	ld.param.u32 	%r30, [_Z17detectStableStatePsS_i_param_2];
	cvta.to.global.u64 	%rd1, %rd3;
	mov.u32 	%r1, %tid.x;
	mov.u32 	%r2, %ctaid.x;
	mov.u32 	%r70, %ntid.x;
	mad.lo.s32 	%r64, %r2, %r70, %r1;
	mov.u32 	%r32, %nctaid.x;
	mul.lo.s32 	%r5, %r70, %r32;
	setp.ge.s32 	%p1, %r64, %r30;
	mov.b32 	%r69, 0;
	@%p1 bra 	$L__BB3_7;
	add.s32 	%r35, %r64, %r5;
	max.s32 	%r36, %r30, %r35;
	setp.lt.s32 	%p2, %r35, %r30;
	selp.u32 	%r37, 1, 0, %p2;
	add.s32 	%r38, %r35, %r37;
	sub.s32 	%r39, %r36, %r38;
	div.u32 	%r40, %r39, %r5;
	add.s32 	%r41, %r40, %r37;
	add.s32 	%r6, %r41, 1;
	and.b32  	%r7, %r6, 3;
	setp.lt.u32 	%p3, %r41, 3;
	mov.b32 	%r69, 0;
	@%p3 bra 	$L__BB3_4;
	and.b32  	%r43, %r6, -4;
	shl.b32 	%r8, %r5, 2;
	neg.s32 	%r60, %r43;
	mov.b32 	%r69, 0;
	mul.wide.s32 	%rd6, %r5, 2;
$L__BB3_3:
	mul.wide.s32 	%rd4, %r64, 2;
	add.s64 	%rd5, %rd1, %rd4;
	ld.global.s16 	%r44, [%rd5];
	add.s32 	%r45, %r69, %r44;
	add.s64 	%rd7, %rd5, %rd6;
	ld.global.s16 	%r46, [%rd7];
	add.s32 	%r47, %r45, %r46;
	add.s64 	%rd8, %rd7, %rd6;
	ld.global.s16 	%r48, [%rd8];
	add.s32 	%r49, %r47, %r48;
	add.s64 	%rd9, %rd8, %rd6;
	ld.global.s16 	%r50, [%rd9];
	add.s32 	%r69, %r49, %r50;
	add.s32 	%r64, %r64, %r8;
	add.s32 	%r60, %r60, 4;
	setp.ne.s32 	%p4, %r60, 0;
	@%p4 bra 	$L__BB3_3;
$L__BB3_4:
	setp.eq.s32 	%p5, %r7, 0;
	@%p5 bra 	$L__BB3_7;
	neg.s32 	%r66, %r7;
$L__BB3_6:
	.pragma "nounroll";
	mul.wide.s32 	%rd10, %r64, 2;
	add.s64 	%rd11, %rd1, %rd10;
	ld.global.s16 	%r51, [%rd11];
	add.s32 	%r69, %r69, %r51;
	add.s32 	%r64, %r64, %r5;
	add.s32 	%r66, %r66, 1;
	setp.ne.s32 	%p6, %r66, 0;
	@%p6 bra 	$L__BB3_6;
$L__BB3_7:
	shl.b32 	%r52, %r1, 2;
	mov.u32 	%r53, _ZZ17detectStableStatePsS_iE5shArr;
	add.s32 	%r27, %r53, %r52;
	st.shared.u32 	[%r27], %r69;
	bar.sync 	0;
	setp.lt.u32 	%p7, %r70, 2;
	@%p7 bra 	$L__BB3_11;
$L__BB3_8:
	shr.u32 	%r29, %r70, 1;
	setp.ge.u32 	%p8, %r1, %r29;
	@%p8 bra 	$L__BB3_10;
	shl.b32 	%r54, %r29, 2;
	add.s32 	%r55, %r27, %r54;
	ld.shared.u32 	%r56, [%r55];
	ld.shared.u32 	%r57, [%r27];
	add.s32 	%r58, %r57, %r56;
	st.shared.u32 	[%r27], %r58;
$L__BB3_10:
	bar.sync 	0;
	setp.gt.u32 	%p9, %r70, 3;
	mov.u32 	%r70, %r29;
	@%p9 bra 	$L__BB3_8;
$L__BB3_11:
	setp.ne.s32 	%p10, %r1, 0;
	@%p10 bra 	$L__BB3_13;
	ld.shared.u32 	%r59, [_ZZ17detectStableStatePsS_iE5shArr];
	cvta.to.global.u64 	%rd12, %rd2;
	mul.wide.u32 	%rd13, %r2, 2;
	add.s64 	%rd14, %rd12, %rd13;
	st.global.u16 	[%rd14], %r59;
$L__BB3_13:
	ret;

}


// ===== COMPILED SASS (sm_100) =====

	.target	sm_100

	.elftype	@"ET_EXEC"


//--------------------- .note.nv.tkinfo           --------------------------
	.section	.note.nv.tkinfo,"",@"SHT_NOTE"
	.sectionflags	@"SHF_NOTE_NV_TKINFO"
	.tkinfo
        /*0018*/ 	.word	0x00000002
        /*0030*/ 	.string	""
        /*0030*/ 	.string	"ptxas"
        /*0030*/ 	.string	"Cuda compilation tools, release 13.0, V13.0.88"
        /*0030*/ 	.string	"Build cuda_13.0.r13.0/compiler.36424714_0"
        /*0030*/ 	.string	"-arch sm_100 -m 64 "



//--------------------- .note.nv.cuinfo           --------------------------
	.section	.note.nv.cuinfo,"",@"SHT_NOTE"
	.sectionflags	@"SHF_NOTE_NV_CUINFO"
        /*0018*/ 	.short	0x0002
        /*001a*/ 	.short	0x0064
        /*001c*/ 	.short	0x0082
	.zero		2


//--------------------- .nv.info                  --------------------------
	.section	.nv.info,"",@"SHT_CUDA_INFO"
	.align	4


	//----- nvinfo : EIATTR_REGCOUNT
	.align		4
        /*0000*/ 	.byte	0x04, 0x2f
        /*0002*/ 	.short	(.L_4 - .L_3)
	.align		4
.L_3:
        /*0004*/ 	.word	index@(_Z13simulateIsingPsS_i)
        /*0008*/ 	.word	0x00000017


	//----- nvinfo : EIATTR_FRAME_SIZE
	.align		4
.L_4:
        /*000c*/ 	.byte	0x04, 0x11
        /*000e*/ 	.short	(.L_6 - .L_5)
	.align		4
.L_5:
        /*0010*/ 	.word	index@(_Z13simulateIsingPsS_i)
        /*0014*/ 	.word	0x00000000


	//----- nvinfo : EIATTR_REGCOUNT
	.align		4
.L_6:
        /*0018*/ 	.byte	0x04, 0x2f
        /*001a*/ 	.short	(.L_8 - .L_7)
	.align		4
.L_7:
        /*001c*/ 	.word	index@(_Z16completeWrappingPsi)
        /*0020*/ 	.word	0x00000014


	//----- nvinfo : EIATTR_FRAME_SIZE
	.align		4
.L_8:
        /*0024*/ 	.byte	0x04, 0x11
        /*0026*/ 	.short	(.L_10 - .L_9)
	.align		4
.L_9:
        /*0028*/ 	.word	index@(_Z16completeWrappingPsi)
        /*002c*/ 	.word	0x00000000


	//----- nvinfo : EIATTR_REGCOUNT
	.align		4
.L_10:
        /*0030*/ 	.byte	0x04, 0x2f
        /*0032*/ 	.short	(.L_12 - .L_11)
	.align		4
.L_11:
        /*0034*/ 	.word	index@(_Z11debugPrintsPsi)
        /*0038*/ 	.word	0x0000001d


	//----- nvinfo : EIATTR_FRAME_SIZE
	.align		4
.L_12:
        /*003c*/ 	.byte	0x04, 0x11
        /*003e*/ 	.short	(.L_14 - .L_13)
	.align		4
.L_13:
        /*0040*/ 	.word	index@(_Z11debugPrintsPsi)
        /*0044*/ 	.word	0x00000008


	//----- nvinfo : EIATTR_REGCOUNT
	.align		4
.L_14:
        /*0048*/ 	.byte	0x04, 0x2f
        /*004a*/ 	.short	(.L_16 - .L_15)
	.align		4
.L_15:
        /*004c*/ 	.word	index@(_Z17detectStableStatePsS_i)
        /*0050*/ 	.word	0x00000020


	//----- nvinfo : EIATTR_FRAME_SIZE
	.align		4
.L_16:
        /*0054*/ 	.byte	0x04, 0x11
        /*0056*/ 	.short	(.L_18 - .L_17)
	.align		4
.L_17:
        /*0058*/ 	.word	index@(_Z17detectStableStatePsS_i)
        /*005c*/ 	.word	0x00000000


	//----- nvinfo : EIATTR_MIN_STACK_SIZE
	.align		4
.L_18:
        /*0060*/ 	.byte	0x04, 0x12
        /*0062*/ 	.short	(.L_20 - .L_19)
	.align		4
.L_19:
        /*0064*/ 	.word	index@(_Z17detectStableStatePsS_i)
        /*0068*/ 	.word	0x00000000


	//----- nvinfo : EIATTR_MIN_STACK_SIZE
	.align		4
.L_20:
        /*006c*/ 	.byte	0x04, 0x12
        /*006e*/ 	.short	(.L_22 - .L_21)
	.align		4
.L_21:
        /*0070*/ 	.word	index@(_Z11debugPrintsPsi)
        /*0074*/ 	.word	0x00000008


	//----- nvinfo : EIATTR_MIN_STACK_SIZE
	.align		4
.L_22:
        /*0078*/ 	.byte	0x04, 0x12
        /*007a*/ 	.short	(.L_24 - .L_23)
	.align		4
.L_23:
        /*007c*/ 	.word	index@(_Z16completeWrappingPsi)
        /*0080*/ 	.word	0x00000000


	//----- nvinfo : EIATTR_MIN_STACK_SIZE
	.align		4
.L_24:
        /*0084*/ 	.byte	0x04, 0x12
        /*0086*/ 	.short	(.L_26 - .L_25)
	.align		4
.L_25:
        /*0088*/ 	.word	index@(_Z13simulateIsingPsS_i)
        /*008c*/ 	.word	0x00000000
.L_26:


//--------------------- .nv.compat                --------------------------
	.section	.nv.compat,"",@"SHT_CUDA_COMPAT_INFO"
	.align	4
        /*0000*/ 	.byte	0x02, 0x09, 0x00, 0x00, 0x02, 0x02, 0x01, 0x00, 0x02, 0x05, 0x05, 0x00, 0x03, 0x07, 0x01, 0x01
        /*0010*/ 	.byte	0x02, 0x03, 0x00, 0x00, 0x02, 0x06, 0x01, 0x00, 0x04, 0x0b, 0x08, 0x00, 0x09, 0x00, 0x00, 0x00
        /*0020*/ 	.byte	0x00, 0x00, 0x00, 0x00


//--------------------- .nv.info._Z17detectStableStatePsS_i --------------------------
	.section	.nv.info._Z17detectStableStatePsS_i,"",@"SHT_CUDA_INFO"
	.sectionflags	@""
	.align	4


	//----- nvinfo : EIATTR_CUDA_API_VERSION
	.align		4
        /*0000*/ 	.byte	0x04, 0x37
        /*0002*/ 	.short	(.L_28 - .L_27)
.L_27:
        /*0004*/ 	.word	0x00000082


	//----- nvinfo : EIATTR_KPARAM_INFO
	.align		4
.L_28:
        /*0008*/ 	.byte	0x04, 0x17
        /*000a*/ 	.short	(.L_30 - .L_29)
.L_29:
        /*000c*/ 	.word	0x00000000
        /*0010*/ 	.short	0x0002
        /*0012*/ 	.short	0x0010
        /*0014*/ 	.byte	0x00, 0xf0, 0x11, 0x00


	//----- nvinfo : EIATTR_KPARAM_INFO
	.align		4
.L_30:
        /*0018*/ 	.byte	0x04, 0x17
        /*001a*/ 	.short	(.L_32 - .L_31)
.L_31:
        /*001c*/ 	.word	0x00000000
        /*0020*/ 	.short	0x0001
        /*0022*/ 	.short	0x0008
        /*0024*/ 	.byte	0x00, 0xf5, 0x21, 0x00


	//----- nvinfo : EIATTR_KPARAM_INFO
	.align		4
.L_32:
        /*0028*/ 	.byte	0x04, 0x17
        /*002a*/ 	.short	(.L_34 - .L_33)
.L_33:
        /*002c*/ 	.word	0x00000000
        /*0030*/ 	.short	0x0000
        /*0032*/ 	.short	0x0000
        /*0034*/ 	.byte	0x00, 0xf5, 0x21, 0x00


	//----- nvinfo : EIATTR_SPARSE_MMA_MASK
	.align		4
.L_34:
        /*0038*/ 	.byte	0x03, 0x50
        /*003a*/ 	.short	0x0000


	//----- nvinfo : EIATTR_MAXREG_COUNT
	.align		4
        /*003c*/ 	.byte	0x03, 0x1b
        /*003e*/ 	.short	0x00ff


	//----- nvinfo : EIATTR_NUM_BARRIERS
	.align		4
        /*0040*/ 	.byte	0x02, 0x4c
        /*0042*/ 	.byte	0x01
	.zero		1


	//----- nvinfo : EIATTR_MERCURY_ISA_VERSION
	.align		4
        /*0044*/ 	.byte	0x03, 0x5f
        /*0046*/ 	.short	0x0101


	//----- nvinfo : EIATTR_VRC_CTA_INIT_COUNT
	.align		4
        /*0048*/ 	.byte	0x02, 0x4a
	.zero		1
	.zero		1


	//----- nvinfo : EIATTR_EXIT_INSTR_OFFSETS
	.align		4
        /*004c*/ 	.byte	0x04, 0x1c
        /*004e*/ 	.short	(.L_36 - .L_35)


	//   ....[0]....
.L_35:
        /*0050*/ 	.word	0x00000bc0


	//   ....[1]....
        /*0054*/ 	.word	0x00000c40


	//----- nvinfo : EIATTR_CRS_STACK_SIZE
	.align		4
.L_36:
        /*0058*/ 	.byte	0x04, 0x1e
        /*005a*/ 	.short	(.L_38 - .L_37)
.L_37:
        /*005c*/ 	.word	0x00000000


	//----- nvinfo : EIATTR_CBANK_PARAM_SIZE
	.align		4
.L_38:
        /*0060*/ 	.byte	0x03, 0x19
        /*0062*/ 	.short	0x0014


	//----- nvinfo : EIATTR_PARAM_CBANK
	.align		4
        /*0064*/ 	.byte	0x04, 0x0a
        /*0066*/ 	.short	(.L_40 - .L_39)
	.align		4
.L_39:
        /*0068*/ 	.word	index@(.nv.constant0._Z17detectStableStatePsS_i)
        /*006c*/ 	.short	0x0380
        /*006e*/ 	.short	0x0014


	//----- nvinfo : EIATTR_SW_WAR
	.align		4
.L_40:
        /*0070*/ 	.byte	0x04, 0x36
        /*0072*/ 	.short	(.L_42 - .L_41)
.L_41:
        /*0074*/ 	.word	0x00000008
.L_42:


//--------------------- .nv.info._Z11debugPrintsPsi --------------------------
	.section	.nv.info._Z11debugPrintsPsi,"",@"SHT_CUDA_INFO"
	.sectionflags	@""
	.align	4


	//----- nvinfo : EIATTR_CUDA_API_VERSION
	.align		4
        /*0000*/ 	.byte	0x04, 0x37
        /*0002*/ 	.short	(.L_44 - .L_43)
.L_43:
        /*0004*/ 	.word	0x00000082


	//----- nvinfo : EIATTR_KPARAM_INFO
	.align		4
.L_44:
        /*0008*/ 	.byte	0x04, 0x17
        /*000a*/ 	.short	(.L_46 - .L_45)
.L_45:
        /*000c*/ 	.word	0x00000000
        /*0010*/ 	.short	0x0001
        /*0012*/ 	.short	0x0008
        /*0014*/ 	.byte	0x00, 0xf0, 0x11, 0x00


	//----- nvinfo : EIATTR_KPARAM_INFO
	.align		4
.L_46:
        /*0018*/ 	.byte	0x04, 0x17
        /*001a*/ 	.short	(.L_48 - .L_47)
.L_47:
        /*001c*/ 	.word	0x00000000
        /*0020*/ 	.short	0x0000
        /*0022*/ 	.short	0x0000
        /*0024*/ 	.byte	0x00, 0xf5, 0x21, 0x00


	//----- nvinfo : EIATTR_SPARSE_MMA_MASK
	.align		4
.L_48:
        /*0028*/ 	.byte	0x03, 0x50
        /*002a*/ 	.short	0x0000


	//----- nvinfo : EIATTR_MAXREG_COUNT
	.align		4
        /*002c*/ 	.byte	0x03, 0x1b
        /*002e*/ 	.short	0x00ff


	//----- nvinfo : EIATTR_EXTERNS
	.align		4
        /*0030*/ 	.byte	0x04, 0x0f
        /*0032*/ 	.short	(.L_50 - .L_49)


	//   ....[0]....
	.align		4
.L_49:
        /*0034*/ 	.word	index@(vprintf)


	//----- nvinfo : EIATTR_MERCURY_ISA_VERSION
	.align		4
.L_50:
        /*0038*/ 	.byte	0x03, 0x5f
        /*003a*/ 	.short	0x0101


	//----- nvinfo : EIATTR_VRC_CTA_INIT_COUNT
	.align		4
        /*003c*/ 	.byte	0x02, 0x4a
	.zero		1
	.zero		1


	//----- nvinfo : EIATTR_SYSCALL_OFFSETS
	.align		4
        /*0040*/ 	.byte	0x04, 0x46
        /*0042*/ 	.short	(.L_52 - .L_51)


	//   ....[0]....
.L_51:
        /*0044*/ 	.word	0x00000330


	//   ....[1]....
        /*0048*/ 	.word	0x000003e0


	//   ....[2]....
        /*004c*/ 	.word	0x000004e0


	//   ....[3]....
        /*0050*/ 	.word	0x00000590


	//   ....[4]....
        /*0054*/ 	.word	0x00000690


	//   ....[5]....
        /*0058*/ 	.word	0x00000740


	//   ....[6]....
        /*005c*/ 	.word	0x00000840


	//   ....[7]....
        /*0060*/ 	.word	0x000008f0


	//   ....[8]....
        /*0064*/ 	.word	0x00000ad0


	//   ....[9]....
        /*0068*/ 	.word	0x00000b80


	//   ....[10]....
        /*006c*/ 	.word	0x00000cb0


	//   ....[11]....
        /*0070*/ 	.word	0x00000d60


	//   ....[12]....
        /*0074*/ 	.word	0x00000e70


	//   ....[13]....
        /*0078*/ 	.word	0x00000f20


	//   ....[14]....
        /*007c*/ 	.word	0x00000fb0


	//   ....[15]....
        /*0080*/ 	.word	0x00001060


	//----- nvinfo : EIATTR_EXIT_INSTR_OFFSETS
	.align		4
.L_52:
        /*0084*/ 	.byte	0x04, 0x1c
        /*0086*/ 	.short	(.L_54 - .L_53)


	//   ....[0]....
.L_53:
        /*0088*/ 	.word	0x00001070


	//----- nvinfo : EIATTR_CRS_STACK_SIZE
	.align		4
.L_54:
        /*008c*/ 	.byte	0x04, 0x1e
        /*008e*/ 	.short	(.L_56 - .L_55)
.L_55:
        /*0090*/ 	.word	0x00000000


	//----- nvinfo : EIATTR_CBANK_PARAM_SIZE
	.align		4
.L_56:
        /*0094*/ 	.byte	0x03, 0x19
        /*0096*/ 	.short	0x000c


	//----- nvinfo : EIATTR_PARAM_CBANK
	.align		4
        /*0098*/ 	.byte	0x04, 0x0a
        /*009a*/ 	.short	(.L_58 - .L_57)
	.align		4
.L_57:
        /*009c*/ 	.word	index@(.nv.constant0._Z11debugPrintsPsi)
        /*00a0*/ 	.short	0x0380
        /*00a2*/ 	.short	0x000c


	//----- nvinfo : EIATTR_SW_WAR
	.align		4
.L_58:
        /*00a4*/ 	.byte	0x04, 0x36
        /*00a6*/ 	.short	(.L_60 - .L_59)
.L_59:
        /*00a8*/ 	.word	0x00000008
.L_60:


//--------------------- .nv.info._Z16completeWrappingPsi --------------------------
	.section	.nv.info._Z16completeWrappingPsi,"",@"SHT_CUDA_INFO"
	.sectionflags	@""
	.align	4


	//----- nvinfo : EIATTR_CUDA_API_VERSION
	.align		4
        /*0000*/ 	.byte	0x04, 0x37
        /*0002*/ 	.short	(.L_62 - .L_61)
.L_61:
        /*0004*/ 	.word	0x00000082


	//----- nvinfo : EIATTR_KPARAM_INFO
	.align		4
.L_62:
        /*0008*/ 	.byte	0x04, 0x17
        /*000a*/ 	.short	(.L_64 - .L_63)
.L_63:
        /*000c*/ 	.word	0x00000000
        /*0010*/ 	.short	0x0001
        /*0012*/ 	.short	0x0008
        /*0014*/ 	.byte	0x00, 0xf0, 0x11, 0x00


	//----- nvinfo : EIATTR_KPARAM_INFO
	.align		4
.L_64:
        /*0018*/ 	.byte	0x04, 0x17
        /*001a*/ 	.short	(.L_66 - .L_65)
.L_65:
        /*001c*/ 	.word	0x00000000
        /*0020*/ 	.short	0x0000
        /*0022*/ 	.short	0x0000
        /*0024*/ 	.byte	0x00, 0xf5, 0x21, 0x00


	//----- nvinfo : EIATTR_SPARSE_MMA_MASK
	.align		4
.L_66:
        /*0028*/ 	.byte	0x03, 0x50
        /*002a*/ 	.short	0x0000


	//----- nvinfo : EIATTR_MAXREG_COUNT
	.align		4
        /*002c*/ 	.byte	0x03, 0x1b
        /*002e*/ 	.short	0x00ff


	//----- nvinfo : EIATTR_MERCURY_ISA_VERSION
	.align		4
        /*0030*/ 	.byte	0x03, 0x5f
        /*0032*/ 	.short	0x0101


	//----- nvinfo : EIATTR_VRC_CTA_INIT_COUNT
	.align		4
        /*0034*/ 	.byte	0x02, 0x4a
	.zero		1
	.zero		1


	//----- nvinfo : EIATTR_EXIT_INSTR_OFFSETS
	.align		4
        /*0038*/ 	.byte	0x04, 0x1c
        /*003a*/ 	.short	(.L_68 - .L_67)


	//   ....[0]....
.L_67:
        /*003c*/ 	.word	0x00000080


	//   ....[1]....
        /*0040*/ 	.word	0x00000230


	//----- nvinfo : EIATTR_CBANK_PARAM_SIZE
	.align		4
.L_68:
        /*0044*/ 	.byte	0x03, 0x19
        /*0046*/ 	.short	0x000c


	//----- nvinfo : EIATTR_PARAM_CBANK
	.align		4
        /*0048*/ 	.byte	0x04, 0x0a
        /*004a*/ 	.short	(.L_70 - .L_69)
	.align		4
.L_69:
        /*004c*/ 	.word	index@(.nv.constant0._Z16completeWrappingPsi)
        /*0050*/ 	.short	0x0380
        /*0052*/ 	.short	0x000c


	//----- nvinfo : EIATTR_SW_WAR
	.align		4
.L_70:
        /*0054*/ 	.byte	0x04, 0x36
        /*0056*/ 	.short	(.L_72 - .L_71)
.L_71:
        /*0058*/ 	.word	0x00000008
.L_72:


//--------------------- .nv.info._Z13simulateIsingPsS_i --------------------------
	.section	.nv.info._Z13simulateIsingPsS_i,"",@"SHT_CUDA_INFO"
	.sectionflags	@""
	.align	4


	//----- nvinfo : EIATTR_CUDA_API_VERSION
	.align		4
        /*0000*/ 	.byte	0x04, 0x37
        /*0002*/ 	.short	(.L_74 - .L_73)
.L_73:
        /*0004*/ 	.word	0x00000082


	//----- nvinfo : EIATTR_KPARAM_INFO
	.align		4
.L_74:
        /*0008*/ 	.byte	0x04, 0x17
        /*000a*/ 	.short	(.L_76 - .L_75)
.L_75:
        /*000c*/ 	.word	0x00000000
        /*0010*/ 	.short	0x0002
        /*0012*/ 	.short	0x0010
        /*0014*/ 	.byte	0x00, 0xf0, 0x11, 0x00


	//----- nvinfo : EIATTR_KPARAM_INFO
	.align		4
.L_76:
        /*0018*/ 	.byte	0x04, 0x17
        /*001a*/ 	.short	(.L_78 - .L_77)
.L_77:
        /*001c*/ 	.word	0x00000000
        /*0020*/ 	.short	0x0001
        /*0022*/ 	.short	0x0008
        /*0024*/ 	.byte	0x00, 0xf5, 0x21, 0x00


	//----- nvinfo : EIATTR_KPARAM_INFO
	.align		4
.L_78:
        /*0028*/ 	.byte	0x04, 0x17
        /*002a*/ 	.short	(.L_80 - .L_79)
.L_79:
        /*002c*/ 	.word	0x00000000
        /*0030*/ 	.short	0x0000
        /*0032*/ 	.short	0x0000
        /*0034*/ 	.byte	0x00, 0xf5, 0x21, 0x00


	//----- nvinfo : EIATTR_SPARSE_MMA_MASK
	.align		4
.L_80:
        /*0038*/ 	.byte	0x03, 0x50
        /*003a*/ 	.short	0x0000


	//----- nvinfo : EIATTR_MAXREG_COUNT
	.align		4
        /*003c*/ 	.byte	0x03, 0x1b
        /*003e*/ 	.short	0x00ff


	//----- nvinfo : EIATTR_MERCURY_ISA_VERSION
	.align		4
        /*0040*/ 	.byte	0x03, 0x5f
        /*0042*/ 	.short	0x0101


	//----- nvinfo : EIATTR_VRC_CTA_INIT_COUNT
	.align		4
        /*0044*/ 	.byte	0x02, 0x4a
	.zero		1
	.zero		1


	//----- nvinfo : EIATTR_EXIT_INSTR_OFFSETS
	.align		4
        /*0048*/ 	.byte	0x04, 0x1c
        /*004a*/ 	.short	(.L_82 - .L_81)


	//   ....[0]....
.L_81:
        /*004c*/ 	.word	0x000002d0


	//   ....[1]....
        /*0050*/ 	.word	0x000004f0


	//----- nvinfo : EIATTR_CBANK_PARAM_SIZE
	.align		4
.L_82:
        /*0054*/ 	.byte	0x03, 0x19
        /*0056*/ 	.short	0x0014


	//----- nvinfo : EIATTR_PARAM_CBANK
	.align		4
        /*0058*/ 	.byte	0x04, 0x0a
        /*005a*/ 	.short	(.L_84 - .L_83)
	.align		4
.L_83:
        /*005c*/ 	.word	index@(.nv.constant0._Z13simulateIsingPsS_i)
        /*0060*/ 	.short	0x0380
        /*0062*/ 	.short	0x0014


	//----- nvinfo : EIATTR_SW_WAR
	.align		4
.L_84:
        /*0064*/ 	.byte	0x04, 0x36
        /*0066*/ 	.short	(.L_86 - .L_85)
.L_85:
        /*0068*/ 	.word	0x00000008
.L_86:


//--------------------- .nv.callgraph             --------------------------
	.section	.nv.callgraph,"",@"SHT_CUDA_CALLGRAPH"
	.align	4
	.sectionentsize	8
	.align		4
        /*0000*/ 	.word	0x00000000
	.align		4
        /*0004*/ 	.word	0xffffffff
	.align		4
        /*0008*/ 	.word	index@(_Z11debugPrintsPsi)
	.align		4
        /*000c*/ 	.word	index@(vprintf)
	.align		4
        /*0010*/ 	.word	0x00000000
	.align		4
        /*0014*/ 	.word	0xfffffffe
	.align		4
        /*0018*/ 	.word	0x00000000
	.align		4
        /*001c*/ 	.word	0xfffffffd
	.align		4
        /*0020*/ 	.word	0x00000000
	.align		4
        /*0024*/ 	.word	0xfffffffc


//--------------------- .nv.constant4             --------------------------
	.section	.nv.constant4,"a",@progbits
	.align	8
	.align		8
.nv.constant4:
        /*0000*/ 	.dword	$str
	.align		8
        /*0008*/ 	.dword	$str$1
	.align		8
        /*0010*/ 	.dword	$str$2
	.align		8
        /*0018*/ 	.dword	vprintf


//--------------------- .text._Z17detectStableStatePsS_i --------------------------
	.section	.text._Z17detectStableStatePsS_i,"ax",@progbits
	.align	128
        .global         _Z17detectStableStatePsS_i
        .type           _Z17detectStableStatePsS_i,@function
        .size           _Z17detectStableStatePsS_i,(.L_x_54 - _Z17detectStableStatePsS_i)
        .other          _Z17detectStableStatePsS_i,@"STO_CUDA_ENTRY STV_DEFAULT"
_Z17detectStableStatePsS_i:
.text._Z17detectStableStatePsS_i:
[----:B------:R-:W-:Y:S01]  /*0000*/  LDC R1, c[0x0][0x37c] ;  /* 0x0000df00ff017b82 */ /* 0x000fe20000000800 */
[----:B------:R-:W0:Y:S01]  /*0010*/  S2R R0, SR_TID.X ;  /* 0x0000000000007919 */ /* 0x000e220000002100 */
[----:B------:R-:W1:Y:S06]  /*0020*/  LDCU UR4, c[0x0][0x360] ;  /* 0x00006c00ff0477ac */ /* 0x000e6c0008000800 */
[----:B------:R-:W2:Y:S01]  /*0030*/  LDC R4, c[0x0][0x370] ;  /* 0x0000dc00ff047b82 */ /* 0x000ea20000000800 */
[----:B------:R-:W-:Y:S01]  /*0040*/  BSSY.RECONVERGENT B2, `(.L_x_0) ;  /* 0x00000a2000027945 */ /* 0x000fe20003800200 */
[----:B------:R-:W0:Y:S01]  /*0050*/  S2R R3, SR_CTAID.X ;  /* 0x0000000000037919 */ /* 0x000e220000002500 */
[----:B------:R-:W3:Y:S01]  /*0060*/  LDCU UR5, c[0x0][0x390] ;  /* 0x00007200ff0577ac */ /* 0x000ee20008000800 */
[----:B------:R-:W-:Y:S01]  /*0070*/  IMAD.MOV.U32 R28, RZ, RZ, RZ ;  /* 0x000000ffff1c7224 */ /* 0x000fe200078e00ff */
[----:B------:R-:W4:Y:S01]  /*0080*/  LDCU.64 UR6, c[0x0][0x358] ;  /* 0x00006b00ff0677ac */ /* 0x000f220008000a00 */
[----:B-1----:R-:W-:-:S02]  /*0090*/  IMAD.U32 R2, RZ, RZ, UR4 ;  /* 0x00000004ff027e24 */ /* 0x002fc4000f8e00ff */
[----:B--2---:R-:W-:Y:S02]  /*00a0*/  IMAD R4, R4, UR4, RZ ;  /* 0x0000000404047c24 */ /* 0x004fe4000f8e02ff */
[----:B0-----:R-:W-:-:S05]  /*00b0*/  IMAD R7, R3, UR4, R0 ;  /* 0x0000000403077c24 */ /* 0x001fca000f8e0200 */
[----:B---3--:R-:W-:-:S13]  /*00c0*/  ISETP.GE.AND P0, PT, R7, UR5, PT ;  /* 0x0000000507007c0c */ /* 0x008fda000bf06270 */
[----:B----4-:R-:W-:Y:S05]  /*00d0*/  @P0 BRA `(.L_x_1) ;  /* 0x0000000800600947 */ /* 0x010fea0003800000 */
[----:B------:R-:W0:Y:S01]  /*00e0*/  I2F.U32.RP R11, R4 ;  /* 0x00000004000b7306 */ /* 0x000e220000209000 */
[C---:B------:R-:W-:Y:S01]  /*00f0*/  IMAD.IADD R5, R4.reuse, 0x1, R7 ;  /* 0x0000000104057824 */ /* 0x040fe200078e0207 */
[----:B------:R-:W-:Y:S01]  /*0100*/  ISETP.NE.U32.AND P2, PT, R4, RZ, PT ;  /* 0x000000ff0400720c */ /* 0x000fe20003f45070 */
[----:B------:R-:W-:Y:S01]  /*0110*/  IMAD.MOV R13, RZ, RZ, -R4 ;  /* 0x000000ffff0d7224 */ /* 0x000fe200078e0a04 */
[----:B------:R-:W-:Y:S01]  /*0120*/  BSSY.RECONVERGENT B1, `(.L_x_2) ;  /* 0x0000088000017945 */ /* 0x000fe20003800200 */
[----:B------:R-:W-:Y:S01]  /*0130*/  IMAD.MOV.U32 R28, RZ, RZ, RZ ;  /* 0x000000ffff1c7224 */ /* 0x000fe200078e00ff */
[C---:B------:R-:W-:Y:S02]  /*0140*/  ISETP.GE.AND P0, PT, R5.reuse, UR5, PT ;  /* 0x0000000505007c0c */ /* 0x040fe4000bf06270 */
[----:B------:R-:W-:Y:S02]  /*0150*/  VIMNMX R6, PT, PT, R5, UR5, !PT ;  /* 0x0000000505067c48 */ /* 0x000fe4000ffe0100 */
[----:B------:R-:W-:-:S04]  /*0160*/  SEL R10, RZ, 0x1, P0 ;  /* 0x00000001ff0a7807 */ /* 0x000fc80000000000 */
[----:B------:R-:W-:Y:S01]  /*0170*/  IADD3 R5, PT, PT, R6, -R5, -R10 ;  /* 0x8000000506057210 */ /* 0x000fe20007ffe80a */
[----:B0-----:R-:W0:Y:S02]  /*0180*/  MUFU.RCP R11, R11 ;  /* 0x0000000b000b7308 */ /* 0x001e240000001000 */
[----:B0-----:R-:W-:-:S06]  /*0190*/  IADD3 R8, PT, PT, R11, 0xffffffe, RZ ;  /* 0x0ffffffe0b087810 */ /* 0x001fcc0007ffe0ff */
[----:B------:R0:W1:Y:S02]  /*01a0*/  F2I.FTZ.U32.TRUNC.NTZ R9, R8 ;  /* 0x0000000800097305 */ /* 0x000064000021f000 */
[----:B0-----:R-:W-:Y:S02]  /*01b0*/  HFMA2 R8, -RZ, RZ, 0, 0 ;  /* 0x00000000ff087431 */ /* 0x001fe400000001ff */
[----:B-1----:R-:W-:-:S04]  /*01c0*/  IMAD R13, R13, R9, RZ ;  /* 0x000000090d0d7224 */ /* 0x002fc800078e02ff */
[----:B------:R-:W-:-:S06]  /*01d0*/  IMAD.HI.U32 R12, R9, R13, R8 ;  /* 0x0000000d090c7227 */ /* 0x000fcc00078e0008 */
[----:B------:R-:W-:-:S04]  /*01e0*/  IMAD.HI.U32 R9, R12, R5, RZ ;  /* 0x000000050c097227 */ /* 0x000fc800078e00ff */
[----:B------:R-:W-:-:S04]  /*01f0*/  IMAD.MOV R6, RZ, RZ, -R9 ;  /* 0x000000ffff067224 */ /* 0x000fc800078e0a09 */
[----:B------:R-:W-:-:S05]  /*0200*/  IMAD R5, R4, R6, R5 ;  /* 0x0000000604057224 */ /* 0x000fca00078e0205 */
[----:B------:R-:W-:-:S13]  /*0210*/  ISETP.GE.U32.AND P0, PT, R5, R4, PT ;  /* 0x000000040500720c */ /* 0x000fda0003f06070 */
[----:B------:R-:W-:Y:S01]  /*0220*/  @P0 IMAD.IADD R5, R5, 0x1, -R4 ;  /* 0x0000000105050824 */ /* 0x000fe200078e0a04 */
[----:B------:R-:W-:-:S04]  /*0230*/  @P0 IADD3 R9, PT, PT, R9, 0x1, RZ ;  /* 0x0000000109090810 */ /* 0x000fc80007ffe0ff */
[----:B------:R-:W-:-:S13]  /*0240*/  ISETP.GE.U32.AND P1, PT, R5, R4, PT ;  /* 0x000000040500720c */ /* 0x000fda0003f26070 */
[----:B------:R-:W-:Y:S01]  /*0250*/  @P1 VIADD R9, R9, 0x1 ;  /* 0x0000000109091836 */ /* 0x000fe20000000000 */
[----:B------:R-:W-:-:S05]  /*0260*/  @!P2 LOP3.LUT R9, RZ, R4, RZ, 0x33, !PT ;  /* 0x00000004ff09a212 */ /* 0x000fca00078e33ff */
[----:B------:R-:W-:-:S05]  /*0270*/  IMAD.IADD R9, R10, 0x1, R9 ;  /* 0x000000010a097824 */ /* 0x000fca00078e0209 */
[C---:B------:R-:W-:Y:S02]  /*0280*/  ISETP.GE.U32.AND P0, PT, R9.reuse, 0x3, PT ;  /* 0x000000030900780c */ /* 0x040fe40003f06070 */
[----:B------:R-:W-:-:S04]  /*0290*/  IADD3 R8, PT, PT, R9, 0x1, RZ ;  /* 0x0000000109087810 */ /* 0x000fc80007ffe0ff */
[----:B------:R-:W-:-:S07]  /*02a0*/  LOP3.LUT R5, R8, 0x3, RZ, 0xc0, !PT ;  /* 0x0000000308057812 */ /* 0x000fce00078ec0ff */
[----:B------:R-:W-:Y:S05]  /*02b0*/  @!P0 BRA `(.L_x_3) ;  /* 0x0000000400b88947 */ /* 0x000fea0003800000 */
[----:B------:R-:W-:Y:S01]  /*02c0*/  LOP3.LUT R8, R8, 0xfffffffc, RZ, 0xc0, !PT ;  /* 0xfffffffc08087812 */ /* 0x000fe200078ec0ff */
[----:B------:R-:W-:Y:S01]  /*02d0*/  BSSY.RELIABLE B0, `(.L_x_4) ;  /* 0x000005d000007945 */ /* 0x000fe20003800100 */
[----:B------:R-:W-:Y:S02]  /*02e0*/  IMAD.MOV.U32 R28, RZ, RZ, RZ ;  /* 0x000000ffff1c7224 */ /* 0x000fe400078e00ff */
[----:B------:R-:W-:-:S04]  /*02f0*/  IADD3 R8, PT, PT, -R8, RZ, RZ ;  /* 0x000000ff08087210 */ /* 0x000fc80007ffe1ff */
[----:B------:R-:W-:-:S13]  /*0300*/  ISETP.GE.AND P0, PT, R8, RZ, PT ;  /* 0x000000ff0800720c */ /* 0x000fda0003f06270 */
[----:B------:R-:W-:Y:S05]  /*0310*/  @P0 BRA `(.L_x_5) ;  /* 0x0000000400600947 */ /* 0x000fea0003800000 */
[----:B------:R-:W-:Y:S01]  /*0320*/  IADD3 R6, PT, PT, -R8, RZ, RZ ;  /* 0x000000ff08067210 */ /* 0x000fe20007ffe1ff */
[----:B------:R-:W-:Y:S01]  /*0330*/  BSSY.RECONVERGENT B3, `(.L_x_6) ;  /* 0x0000035000037945 */ /* 0x000fe20003800200 */
[----:B------:R-:W-:Y:S02]  /*0340*/  PLOP3.LUT P0, PT, PT, PT, PT, 0x80, 0x8 ;  /* 0x000000000008781c */ /* 0x000fe40003f0f070 */
[----:B------:R-:W-:-:S13]  /*0350*/  ISETP.GT.AND P1, PT, R6, 0xc, PT ;  /* 0x0000000c0600780c */ /* 0x000fda0003f24270 */
[----:B------:R-:W-:Y:S05]  /*0360*/  @!P1 BRA `(.L_x_7) ;  /* 0x0000000000c49947 */ /* 0x000fea0003800000 */
[----:B------:R-:W-:-:S13]  /*0370*/  PLOP3.LUT P0, PT, PT, PT, PT, 0x8, 0x80 ;  /* 0x000000000080781c */ /* 0x000fda0003f0e170 */
.L_x_8:
[----:B------:R-:W0:Y:S01]  /*0380*/  LDC.64 R14, c[0x0][0x388] ;  /* 0x0000e200ff0e7b82 */ /* 0x000e220000000a00 */
[----:B------:R-:W-:Y:S02]  /*0390*/  IMAD R9, R4, 0x4, R7 ;  /* 0x0000000404097824 */ /* 0x000fe400078e0207 */
[----:B0-----:R-:W-:-:S04]  /*03a0*/  IMAD.WIDE R6, R7, 0x2, R14 ;  /* 0x0000000207067825 */ /* 0x001fc800078e020e */
[----:B------:R-:W-:Y:S01]  /*03b0*/  IMAD.WIDE R24, R9, 0x2, R14 ;  /* 0x0000000209187825 */ /* 0x000fe200078e020e */
[----:B------:R-:W-:-:S03]  /*03c0*/  LEA R9, R4, R9, 0x2 ;  /* 0x0000000904097211 */ /* 0x000fc600078e10ff */
[C---:B------:R-:W-:Y:S02]  /*03d0*/  IMAD.WIDE R12, R4.reuse, 0x2, R6 ;  /* 0x00000002040c7825 */ /* 0x040fe400078e0206 */
[----:B------:R-:W2:Y:S02]  /*03e0*/  LDG.E.S16 R6, desc[UR6][R6.64] ;  /* 0x0000000606067981 */ /* 0x000ea4000c1e1700 */
[C---:B------:R-:W-:Y:S02]  /*03f0*/  IMAD.WIDE R20, R4.reuse, 0x2, R24 ;  /* 0x0000000204147825 */ /* 0x040fe400078e0218 */
[----:B------:R0:W2:Y:S02]  /*0400*/  LDG.E.S16 R27, desc[UR6][R12.64] ;  /* 0x000000060c1b7981 */ /* 0x0000a4000c1e1700 */
[----:B------:R-:W-:Y:S02]  /*0410*/  IMAD.WIDE R16, R4, 0x2, R12 ;  /* 0x0000000204107825 */ /* 0x000fe400078e020c */
[----:B------:R1:W3:Y:S02]  /*0420*/  LDG.E.S16 R23, desc[UR6][R20.64] ;  /* 0x0000000614177981 */ /* 0x0002e4000c1e1700 */
[----:B------:R-:W-:-:S02]  /*0430*/  IMAD.WIDE R10, R9, 0x2, R14 ;  /* 0x00000002090a7825 */ /* 0x000fc400078e020e */
[----:B------:R-:W3:Y:S02]  /*0440*/  LDG.E.S16 R24, desc[UR6][R24.64] ;  /* 0x0000000618187981 */ /* 0x000ee4000c1e1700 */
[C---:B0-----:R-:W-:Y:S02]  /*0450*/  IMAD.WIDE R12, R4.reuse, 0x2, R16 ;  /* 0x00000002040c7825 */ /* 0x041fe400078e0210 */
[----:B------:R0:W4:Y:S02]  /*0460*/  LDG.E.S16 R26, desc[UR6][R16.64] ;  /* 0x00000006101a7981 */ /* 0x000124000c1e1700 */
[----:B-1----:R-:W-:-:S04]  /*0470*/  IMAD.WIDE R20, R4, 0x2, R20 ;  /* 0x0000000204147825 */ /* 0x002fc800078e0214 */
[C---:B------:R-:W-:Y:S01]  /*0480*/  IMAD R7, R4.reuse, 0x4, R9 ;  /* 0x0000000404077824 */ /* 0x040fe200078e0209 */
[----:B------:R1:W4:Y:S01]  /*0490*/  LDG.E.S16 R25, desc[UR6][R12.64] ;  /* 0x000000060c197981 */ /* 0x000322000c1e1700 */
[----:B------:R-:W-:-:S03]  /*04a0*/  IMAD.WIDE R18, R4, 0x2, R10 ;  /* 0x0000000204127825 */ /* 0x000fc600078e020a */
[----:B------:R-:W5:Y:S01]  /*04b0*/  LDG.E.S16 R10, desc[UR6][R10.64] ;  /* 0x000000060a0a7981 */ /* 0x000f62000c1e1700 */
[----:B------:R-:W-:-:S03]  /*04c0*/  IMAD.WIDE R14, R7, 0x2, R14 ;  /* 0x00000002070e7825 */ /* 0x000fc600078e020e */
[----:B------:R-:W5:Y:S01]  /*04d0*/  LDG.E.S16 R22, desc[UR6][R20.64] ;  /* 0x0000000614167981 */ /* 0x000f62000c1e1700 */
[----:B0-----:R-:W-:-:S03]  /*04e0*/  IMAD.WIDE R16, R4, 0x2, R20 ;  /* 0x0000000204107825 */ /* 0x001fc600078e0214 */
[----:B------:R0:W5:Y:S01]  /*04f0*/  LDG.E.S16 R9, desc[UR6][R18.64] ;  /* 0x0000000612097981 */ /* 0x000162000c1e1700 */
[----:B-1----:R-:W-:-:S03]  /*0500*/  IMAD.WIDE R12, R4, 0x2, R18 ;  /* 0x00000002040c7825 */ /* 0x002fc600078e0212 */
[----:B------:R1:W5:Y:S04]  /*0510*/  LDG.E.S16 R11, desc[UR6][R16.64] ;  /* 0x00000006100b7981 */ /* 0x000368000c1e1700 */
[----:B------:R1:W5:Y:S01]  /*0520*/  LDG.E.S16 R29, desc[UR6][R12.64] ;  /* 0x000000060c1d7981 */ /* 0x000362000c1e1700 */
[----:B0-----:R-:W-:-:S04]  /*0530*/  IMAD.WIDE R18, R4, 0x2, R12 ;  /* 0x0000000204127825 */ /* 0x001fc800078e020c */
[C---:B-1----:R-:W-:Y:S02]  /*0540*/  IMAD.WIDE R16, R4.reuse, 0x2, R14 ;  /* 0x0000000204107825 */ /* 0x042fe400078e020e */
[----:B------:R-:W5:Y:S02]  /*0550*/  LDG.E.S16 R18, desc[UR6][R18.64] ;  /* 0x0000000612127981 */ /* 0x000f64000c1e1700 */
[C---:B------:R-:W-:Y:S02]  /*0560*/  IMAD.WIDE R20, R4.reuse, 0x2, R16 ;  /* 0x0000000204147825 */ /* 0x040fe400078e0210 */
[----:B------:R-:W5:Y:S04]  /*0570*/  LDG.E.S16 R14, desc[UR6][R14.64] ;  /* 0x000000060e0e7981 */ /* 0x000f68000c1e1700 */
[----:B------:R-:W5:Y:S01]  /*0580*/  LDG.E.S16 R17, desc[UR6][R16.64] ;  /* 0x0000000610117981 */ /* 0x000f62000c1e1700 */
[----:B------:R-:W-:-:S03]  /*0590*/  IMAD.WIDE R12, R4, 0x2, R20 ;  /* 0x00000002040c7825 */ /* 0x000fc600078e0214 */
[----:B------:R-:W5:Y:S04]  /*05a0*/  LDG.E.S16 R20, desc[UR6][R20.64] ;  /* 0x0000000614147981 */ /* 0x000f68000c1e1700 */
[----:B------:R-:W5:Y:S01]  /*05b0*/  LDG.E.S16 R13, desc[UR6][R12.64] ;  /* 0x000000060c0d7981 */ /* 0x000f62000c1e1700 */
[----:B------:R-:W-:-:S04]  /*05c0*/  IADD3 R8, PT, PT, R8, 0x10, RZ ;  /* 0x0000001008087810 */ /* 0x000fc80007ffe0ff */
[----:B------:R-:W-:Y:S01]  /*05d0*/  ISETP.GE.AND P1, PT, R8, -0xc, PT ;  /* 0xfffffff40800780c */ /* 0x000fe20003f26270 */
[----:B------:R-:W-:Y:S01]  /*05e0*/  IMAD R7, R4, 0x4, R7 ;  /* 0x0000000404077824 */ /* 0x000fe200078e0207 */
[----:B--2---:R-:W-:-:S04]  /*05f0*/  IADD3 R6, PT, PT, R27, R28, R6 ;  /* 0x0000001c1b067210 */ /* 0x004fc80007ffe006 */
[----:B----4-:R-:W-:-:S04]  /*0600*/  IADD3 R6, PT, PT, R25, R6, R26 ;  /* 0x0000000619067210 */ /* 0x010fc80007ffe01a */
[----:B---3--:R-:W-:-:S04]  /*0610*/  IADD3 R6, PT, PT, R23, R6, R24 ;  /* 0x0000000617067210 */ /* 0x008fc80007ffe018 */
[----:B-----5:R-:W-:-:S04]  /*0620*/  IADD3 R6, PT, PT, R11, R6, R22 ;  /* 0x000000060b067210 */ /* 0x020fc80007ffe016 */
[----:B------:R-:W-:-:S04]  /*0630*/  IADD3 R6, PT, PT, R9, R6, R10 ;  /* 0x0000000609067210 */ /* 0x000fc80007ffe00a */
[----:B------:R-:W-:-:S04]  /*0640*/  IADD3 R6, PT, PT, R18, R6, R29 ;  /* 0x0000000612067210 */ /* 0x000fc80007ffe01d */
[----:B------:R-:W-:-:S04]  /*0650*/  IADD3 R6, PT, PT, R17, R6, R14 ;  /* 0x0000000611067210 */ /* 0x000fc80007ffe00e */
[----:B------:R-:W-:Y:S01]  /*0660*/  IADD3 R28, PT, PT, R13, R6, R20 ;  /* 0x000000060d1c7210 */ /* 0x000fe20007ffe014 */
[----:B------:R-:W-:Y:S06]  /*0670*/  @!P1 BRA `(.L_x_8) ;  /* 0xfffffffc00409947 */ /* 0x000fec000383ffff */
.L_x_7:
[----:B------:R-:W-:Y:S05]  /*0680*/  BSYNC.RECONVERGENT B3 ;  /* 0x0000000000037941 */ /* 0x000fea0003800200 */
.L_x_6:
[----:B------:R-:W-:Y:S01]  /*0690*/  IADD3 R6, PT, PT, -R8, RZ, RZ ;  /* 0x000000ff08067210 */ /* 0x000fe20007ffe1ff */
[----:B------:R-:W-:Y:S03]  /*06a0*/  BSSY.RECONVERGENT B3, `(.L_x_9) ;  /* 0x000001c000037945 */ /* 0x000fe60003800200 */
[----:B------:R-:W-:-:S13]  /*06b0*/  ISETP.GT.AND P1, PT, R6, 0x4, PT ;  /* 0x000000040600780c */ /* 0x000fda0003f24270 */
[----:B------:R-:W-:Y:S05]  /*06c0*/  @!P1 BRA `(.L_x_10) ;  /* 0x0000000000649947 */ /* 0x000fea0003800000 */
[----:B------:R-:W0:Y:S01]  /*06d0*/  LDC.64 R10, c[0x0][0x388] ;  /* 0x0000e200ff0a7b82 */ /* 0x000e220000000a00 */
[----:B------:R-:W-:Y:S02]  /*06e0*/  IMAD R9, R4, 0x4, R7 ;  /* 0x0000000404097824 */ /* 0x000fe400078e0207 */
[----:B0-----:R-:W-:-:S04]  /*06f0*/  IMAD.WIDE R20, R7, 0x2, R10 ;  /* 0x0000000207147825 */ /* 0x001fc800078e020a */
[----:B------:R-:W-:-:S04]  /*0700*/  IMAD.WIDE R6, R9, 0x2, R10 ;  /* 0x0000000209067825 */ /* 0x000fc800078e020a */
[C---:B------:R-:W-:Y:S02]  /*0710*/  IMAD.WIDE R14, R4.reuse, 0x2, R20 ;  /* 0x00000002040e7825 */ /* 0x040fe400078e0214 */
[----:B------:R-:W2:Y:S02]  /*0720*/  LDG.E.S16 R21, desc[UR6][R20.64] ;  /* 0x0000000614157981 */ /* 0x000ea4000c1e1700 */
[C---:B------:R-:W-:Y:S02]  /*0730*/  IMAD.WIDE R12, R4.reuse, 0x2, R6 ;  /* 0x00000002040c7825 */ /* 0x040fe400078e0206 */
[----:B------:R0:W3:Y:S02]  /*0740*/  LDG.E.S16 R6, desc[UR6][R6.64] ;  /* 0x0000000606067981 */ /* 0x0000e4000c1e1700 */
[C---:B------:R-:W-:Y:S02]  /*0750*/  IMAD.WIDE R10, R4.reuse, 0x2, R14 ;  /* 0x00000002040a7825 */ /* 0x040fe400078e020e */
[----:B------:R-:W2:Y:S02]  /*0760*/  LDG.E.S16 R14, desc[UR6][R14.64] ;  /* 0x000000060e0e7981 */ /* 0x000ea4000c1e1700 */
[----:B------:R-:W-:-:S02]  /*0770*/  IMAD.WIDE R18, R4, 0x2, R12 ;  /* 0x0000000204127825 */ /* 0x000fc400078e020c */
[----:B------:R-:W3:Y:S02]  /*0780*/  LDG.E.S16 R12, desc[UR6][R12.64] ;  /* 0x000000060c0c7981 */ /* 0x000ee4000c1e1700 */
[C---:B------:R-:W-:Y:S02]  /*0790*/  IMAD.WIDE R16, R4.reuse, 0x2, R10 ;  /* 0x0000000204107825 */ /* 0x040fe400078e020a */
[----:B------:R-:W4:Y:S02]  /*07a0*/  LDG.E.S16 R10, desc[UR6][R10.64] ;  /* 0x000000060a0a7981 */ /* 0x000f24000c1e1700 */
[C---:B------:R-:W-:Y:S02]  /*07b0*/  IMAD.WIDE R22, R4.reuse, 0x2, R18 ;  /* 0x0000000204167825 */ /* 0x040fe400078e0212 */
[----:B------:R-:W4:Y:S04]  /*07c0*/  LDG.E.S16 R16, desc[UR6][R16.64] ;  /* 0x0000000610107981 */ /* 0x000f28000c1e1700 */
[----:B------:R-:W5:Y:S04]  /*07d0*/  LDG.E.S16 R18, desc[UR6][R18.64] ;  /* 0x0000000612127981 */ /* 0x000f68000c1e1700 */
[----:B------:R-:W5:Y:S01]  /*07e0*/  LDG.E.S16 R22, desc[UR6][R22.64] ;  /* 0x0000000616167981 */ /* 0x000f62000c1e1700 */
[----:B------:R-:W-:Y:S01]  /*07f0*/  PLOP3.LUT P0, PT, PT, PT, PT, 0x8, 0x80 ;  /* 0x000000000080781c */ /* 0x000fe20003f0e170 */
[----:B0-----:R-:W-:Y:S01]  /*0800*/  IMAD R7, R4, 0x4, R9 ;  /* 0x0000000404077824 */ /* 0x001fe200078e0209 */
[----:B------:R-:W-:-:S02]  /*0810*/  IADD3 R8, PT, PT, R8, 0x8, RZ ;  /* 0x0000000808087810 */ /* 0x000fc40007ffe0ff */
[----:B--2---:R-:W-:-:S04]  /*0820*/  IADD3 R21, PT, PT, R14, R28, R21 ;  /* 0x0000001c0e157210 */ /* 0x004fc80007ffe015 */
[----:B----4-:R-:W-:-:S04]  /*0830*/  IADD3 R21, PT, PT, R16, R21, R10 ;  /* 0x0000001510157210 */ /* 0x010fc80007ffe00a */
[----:B---3--:R-:W-:-:S04]  /*0840*/  IADD3 R21, PT, PT, R12, R21, R6 ;  /* 0x000000150c157210 */ /* 0x008fc80007ffe006 */
[----:B-----5:R-:W-:-:S07]  /*0850*/  IADD3 R28, PT, PT, R22, R21, R18 ;  /* 0x00000015161c7210 */ /* 0x020fce0007ffe012 */
.L_x_10:
[----:B------:R-:W-:Y:S05]  /*0860*/  BSYNC.RECONVERGENT B3 ;  /* 0x0000000000037941 */ /* 0x000fea0003800200 */
.L_x_9:
[----:B------:R-:W-:-:S13]  /*0870*/  ISETP.NE.OR P0, PT, R8, RZ, P0 ;  /* 0x000000ff0800720c */ /* 0x000fda0000705670 */
[----:B------:R-:W-:Y:S05]  /*0880*/  @!P0 BREAK.RELIABLE B0 ;  /* 0x0000000000008942 */ /* 0x000fea0003800100 */
[----:B------:R-:W-:Y:S05]  /*0890*/  @!P0 BRA `(.L_x_3) ;  /* 0x0000000000408947 */ /* 0x000fea0003800000 */
.L_x_5:
[----:B------:R-:W-:Y:S05]  /*08a0*/  BSYNC.RELIABLE B0 ;  /* 0x0000000000007941 */ /* 0x000fea0003800100 */
.L_x_4:
[----:B------:R-:W0:Y:S02]  /*08b0*/  LDC.64 R10, c[0x0][0x388] ;  /* 0x0000e200ff0a7b82 */ /* 0x000e240000000a00 */
[----:B0-----:R-:W-:-:S04]  /*08c0*/  IMAD.WIDE R10, R7, 0x2, R10 ;  /* 0x00000002070a7825 */ /* 0x001fc800078e020a */
[C---:B------:R-:W-:Y:S02]  /*08d0*/  IMAD.WIDE R12, R4.reuse, 0x2, R10 ;  /* 0x00000002040c7825 */ /* 0x040fe400078e020a */
[----:B------:R-:W2:Y:S02]  /*08e0*/  LDG.E.S16 R11, desc[UR6][R10.64] ;  /* 0x000000060a0b7981 */ /* 0x000ea4000c1e1700 */
[C---:B------:R-:W-:Y:S02]  /*08f0*/  IMAD.WIDE R14, R4.reuse, 0x2, R12 ;  /* 0x00000002040e7825 */ /* 0x040fe400078e020c */
[----:B------:R-:W2:Y:S02]  /*0900*/  LDG.E.S16 R12, desc[UR6][R12.64] ;  /* 0x000000060c0c7981 */ /* 0x000ea4000c1e1700 */
[----:B------:R-:W-:Y:S02]  /*0910*/  IMAD.WIDE R16, R4, 0x2, R14 ;  /* 0x0000000204107825 */ /* 0x000fe400078e020e */
[----:B------:R-:W3:Y:S04]  /*0920*/  LDG.E.S16 R15, desc[UR6][R14.64] ;  /* 0x000000060e0f7981 */ /* 0x000ee8000c1e1700 */
[----:B------:R-:W3:Y:S01]  /*0930*/  LDG.E.S16 R16, desc[UR6][R16.64] ;  /* 0x0000000610107981 */ /* 0x000ee2000c1e1700 */
[----:B------:R-:W-:-:S04]  /*0940*/  IADD3 R8, PT, PT, R8, 0x4, RZ ;  /* 0x0000000408087810 */ /* 0x000fc80007ffe0ff */
[----:B------:R-:W-:Y:S01]  /*0950*/  ISETP.NE.AND P0, PT, R8, RZ, PT ;  /* 0x000000ff0800720c */ /* 0x000fe20003f05270 */
[----:B------:R-:W-:Y:S01]  /*0960*/  IMAD R7, R4, 0x4, R7 ;  /* 0x0000000404077824 */ /* 0x000fe200078e0207 */
[----:B--2---:R-:W-:-:S04]  /*0970*/  IADD3 R28, PT, PT, R12, R28, R11 ;  /* 0x0000001c0c1c7210 */ /* 0x004fc80007ffe00b */
[----:B---3--:R-:W-:-:S07]  /*0980*/  IADD3 R28, PT, PT, R16, R28, R15 ;  /* 0x0000001c101c7210 */ /* 0x008fce0007ffe00f */
[----:B------:R-:W-:Y:S05]  /*0990*/  @P0 BRA `(.L_x_4) ;  /* 0xfffffffc00c40947 */ /* 0x000fea000383ffff */
.L_x_3:
[----:B------:R-:W-:Y:S05]  /*09a0*/  BSYNC.RECONVERGENT B1 ;  /* 0x0000000000017941 */ /* 0x000fea0003800200 */
.L_x_2:
[----:B------:R-:W-:-:S13]  /*09b0*/  ISETP.NE.AND P0, PT, R5, RZ, PT ;  /* 0x000000ff0500720c */ /* 0x000fda0003f05270 */
[----:B------:R-:W-:Y:S05]  /*09c0*/  @!P0 BRA `(.L_x_1) ;  /* 0x0000000000248947 */ /* 0x000fea0003800000 */
[----:B------:R-:W0:Y:S01]  /*09d0*/  LDC.64 R8, c[0x0][0x388] ;  /* 0x0000e200ff087b82 */ /* 0x000e220000000a00 */
[----:B------:R-:W-:-:S07]  /*09e0*/  IADD3 R5, PT, PT, -R5, RZ, RZ ;  /* 0x000000ff05057210 */ /* 0x000fce0007ffe1ff */
.L_x_11:
[----:B0-----:R-:W-:-:S06]  /*09f0*/  IMAD.WIDE R10, R7, 0x2, R8 ;  /* 0x00000002070a7825 */ /* 0x001fcc00078e0208 */
[----:B------:R-:W2:Y:S01]  /*0a00*/  LDG.E.S16 R11, desc[UR6][R10.64] ;  /* 0x000000060a0b7981 */ /* 0x000ea2000c1e1700 */
[----:B------:R-:W-:Y:S01]  /*0a10*/  VIADD R5, R5, 0x1 ;  /* 0x0000000105057836 */ /* 0x000fe20000000000 */
[----:B------:R-:W-:-:S04]  /*0a20*/  IADD3 R7, PT, PT, R4, R7, RZ ;  /* 0x0000000704077210 */ /* 0x000fc80007ffe0ff */
[----:B------:R-:W-:Y:S01]  /*0a30*/  ISETP.NE.AND P0, PT, R5, RZ, PT ;  /* 0x000000ff0500720c */ /* 0x000fe20003f05270 */
[----:B--2---:R-:W-:-:S12]  /*0a40*/  IMAD.IADD R28, R11, 0x1, R28 ;  /* 0x000000010b1c7824 */ /* 0x004fd800078e021c */
[----:B------:R-:W-:Y:S05]  /*0a50*/  @P0 BRA `(.L_x_11) ;  /* 0xfffffffc00e40947 */ /* 0x000fea000383ffff */
.L_x_1:
[----:B------:R-:W-:Y:S05]  /*0a60*/  BSYNC.RECONVERGENT B2 ;  /* 0x0000000000027941 */ /* 0x000fea0003800200 */
.L_x_0:
[----:B------:R-:W-:Y:S05]  /*0a70*/  WARPSYNC.ALL ;  /* 0x0000000000007948 */ /* 0x000fea0003800000 */
[----:B------:R-:W0:Y:S01]  /*0a80*/  S2UR UR5, SR_CgaCtaId ;  /* 0x00000000000579c3 */ /* 0x000e220000008800 */
[----:B------:R-:W-:Y:S01]  /*0a90*/  UMOV UR4, 0x400 ;  /* 0x0000040000047882 */ /* 0x000fe20000000000 */
[----:B------:R-:W-:Y:S02]  /*0aa0*/  ISETP.GE.U32.AND P1, PT, R2, 0x2, PT ;  /* 0x000000020200780c */ /* 0x000fe40003f26070 */
[----:B------:R-:W-:Y:S01]  /*0ab0*/  ISETP.NE.AND P0, PT, R0, RZ, PT ;  /* 0x000000ff0000720c */ /* 0x000fe20003f05270 */
[----:B0-----:R-:W-:-:S06]  /*0ac0*/  ULEA UR4, UR5, UR4, 0x18 ;  /* 0x0000000405047291 */ /* 0x001fcc000f8ec0ff */
[----:B------:R-:W-:-:S05]  /*0ad0*/  LEA R5, R0, UR4, 0x2 ;  /* 0x0000000400057c11 */ /* 0x000fca000f8e10ff */
[----:B------:R0:W-:Y:S01]  /*0ae0*/  STS [R5], R28 ;  /* 0x0000001c05007388 */ /* 0x0001e20000000800 */
[----:B------:R-:W-:Y:S06]  /*0af0*/  BAR.SYNC.DEFER_BLOCKING 0x0 ;  /* 0x0000000000007b1d */ /* 0x000fec0000010000 */
[----:B------:R-:W-:Y:S05]  /*0b00*/  @!P1 BRA `(.L_x_12) ;  /* 0x00000000002c9947 */ /* 0x000fea0003800000 */
.L_x_13:
[----:B------:R-:W-:-:S04]  /*0b10*/  SHF.R.U32.HI R8, RZ, 0x1, R2 ;  /* 0x00000001ff087819 */ /* 0x000fc80000011602 */
[----:B------:R-:W-:-:S13]  /*0b20*/  ISETP.GE.U32.AND P1, PT, R0, R8, PT ;  /* 0x000000080000720c */ /* 0x000fda0003f26070 */
[----:B------:R-:W-:Y:S01]  /*0b30*/  @!P1 LEA R4, R8, R5, 0x2 ;  /* 0x0000000508049211 */ /* 0x000fe200078e10ff */
[----:B------:R-:W-:Y:S05]  /*0b40*/  @!P1 LDS R7, [R5] ;  /* 0x0000000005079984 */ /* 0x000fea0000000800 */
[----:B------:R-:W1:Y:S02]  /*0b50*/  @!P1 LDS R4, [R4] ;  /* 0x0000000004049984 */ /* 0x000e640000000800 */
[----:B-1----:R-:W-:-:S05]  /*0b60*/  @!P1 IMAD.IADD R6, R4, 0x1, R7 ;  /* 0x0000000104069824 */ /* 0x002fca00078e0207 */
[----:B------:R1:W-:Y:S01]  /*0b70*/  @!P1 STS [R5], R6 ;  /* 0x0000000605009388 */ /* 0x0003e20000000800 */
[----:B------:R-:W-:Y:S01]  /*0b80*/  BAR.SYNC.DEFER_BLOCKING 0x0 ;  /* 0x0000000000007b1d */ /* 0x000fe20000010000 */
[----:B------:R-:W-:Y:S02]  /*0b90*/  ISETP.GT.U32.AND P1, PT, R2, 0x3, PT ;  /* 0x000000030200780c */ /* 0x000fe40003f24070 */
[----:B------:R-:W-:-:S11]  /*0ba0*/  MOV R2, R8 ;  /* 0x0000000800027202 */ /* 0x000fd60000000f00 */
[----:B-1----:R-:W-:Y:S05]  /*0bb0*/  @P1 BRA `(.L_x_13) ;  /* 0xfffffffc00d41947 */ /* 0x002fea000383ffff */
.L_x_12:
[----:B------:R-:W-:Y:S05]  /*0bc0*/  @P0 EXIT ;  /* 0x000000000000094d */ /* 0x000fea0003800000 */
[----:B------:R-:W1:Y:S01]  /*0bd0*/  S2UR UR5, SR_CgaCtaId ;  /* 0x00000000000579c3 */ /* 0x000e620000008800 */
[----:B------:R-:W-:-:S07]  /*0be0*/  UMOV UR4, 0x400 ;  /* 0x0000040000047882 */ /* 0x000fce0000000000 */
[----:B0-----:R-:W0:Y:S01]  /*0bf0*/  LDC.64 R4, c[0x0][0x380] ;  /* 0x0000e000ff047b82 */ /* 0x001e220000000a00 */
[----:B-1----:R-:W-:Y:S01]  /*0c00*/  ULEA UR4, UR5, UR4, 0x18 ;  /* 0x0000000405047291 */ /* 0x002fe2000f8ec0ff */
[----:B0-----:R-:W-:-:S08]  /*0c10*/  IMAD.WIDE.U32 R2, R3, 0x2, R4 ;  /* 0x0000000203027825 */ /* 0x001fd000078e0004 */
[----:B------:R-:W0:Y:S04]  /*0c20*/  LDS R7, [UR4] ;  /* 0x00000004ff077984 */ /* 0x000e280008000800 */
[----:B0-----:R-:W-:Y:S01]  /*0c30*/  STG.E.U16 desc[UR6][R2.64], R7 ;  /* 0x0000000702007986 */ /* 0x001fe2000c101506 */
[----:B------:R-:W-:Y:S05]  /*0c40*/  EXIT ;  /* 0x000000000000794d */ /* 0x000fea0003800000 */
.L_x_14:
[----:B------:R-:W-:-:S00]  /*0c50*/  BRA `(.L_x_14) ;  /* 0xfffffffc00fc7947 */ /* 0x000fc0000383ffff */
[----:B------:R-:W-:-:S00]  /*0c60*/  NOP ;  /* 0x0000000000007918 */ /* 0x000fc00000000000 */
        /* <DEDUP_REMOVED lines=9> */
.L_x_54:


//--------------------- .text._Z11debugPrintsPsi  --------------------------
	.section	.text._Z11debugPrintsPsi,"ax",@progbits
	.align	128
        .global         _Z11debugPrintsPsi
        .type           _Z11debugPrintsPsi,@function
        .size           _Z11debugPrintsPsi,(.L_x_55 - _Z11debugPrintsPsi)
        .other          _Z11debugPrintsPsi,@"STO_CUDA_ENTRY STV_DEFAULT"
_Z11debugPrintsPsi:
.text._Z11debugPrintsPsi:
[----:B------:R-:W0:Y:S08]  /*0000*/  LDC R1, c[0x0][0x37c] ;  /* 0x0000df00ff017b82 */ /* 0x000e300000000800 */
[----:B------:R-:W1:Y:S01]  /*0010*/  LDC R22, c[0x0][0x388] ;  /* 0x0000e200ff167b82 */ /* 0x000e620000000800 */
[----:B------:R-:W2:Y:S01]  /*0020*/  LDCU UR4, c[0x0][0x2f8] ;  /* 0x00005f00ff0477ac */ /* 0x000ea20008000800 */
[----:B0-----:R-:W-:Y:S01]  /*0030*/  VIADD R1, R1, 0xfffffff8 ;  /* 0xfffffff801017836 */ /* 0x001fe20000000000 */
[----:B------:R-:W0:Y:S04]  /*0040*/  LDCU UR5, c[0x0][0x2fc] ;  /* 0x00005f80ff0577ac */ /* 0x000e280008000800 */
[----:B--2---:R-:W-:-:S02]  /*0050*/  IADD3 R18, P1, PT, R1, UR4, RZ ;  /* 0x0000000401127c10 */ /* 0x004fc4000ff3e0ff */
[----:B-1----:R-:W-:-:S03]  /*0060*/  ISETP.GE.AND P0, PT, R22, -0x1, PT ;  /* 0xffffffff1600780c */ /* 0x002fc60003f06270 */
[----:B0-----:R-:W-:-:S10]  /*0070*/  IMAD.X R2, RZ, RZ, UR5, P1 ;  /* 0x00000005ff027e24 */ /* 0x001fd400088e06ff */
[----:B------:R-:W-:Y:S05]  /*0080*/  @!P0 BRA `(.L_x_15) ;  /* 0x0000000c00d88947 */ /* 0x000fea0003800000 */
[----:B------:R-:W0:Y:S01]  /*0090*/  LDCU.64 UR4, c[0x0][0x380] ;  /* 0x00007000ff0477ac */ /* 0x000e220008000a00 */
[----:B------:R-:W-:Y:S01]  /*00a0*/  BSSY.RECONVERGENT B8, `(.L_x_15) ;  /* 0x00000f4000087945 */ /* 0x000fe20003800200 */
[----:B------:R-:W-:Y:S02]  /*00b0*/  VIADD R22, R22, 0x2 ;  /* 0x0000000216167836 */ /* 0x000fe40000000000 */
[----:B------:R-:W-:Y:S01]  /*00c0*/  IMAD.MOV.U32 R19, RZ, RZ, RZ ;  /* 0x000000ffff137224 */ /* 0x000fe200078e00ff */
[----:B------:R-:W1:Y:S01]  /*00d0*/  LDCU.64 UR36, c[0x0][0x358] ;  /* 0x00006b00ff2477ac */ /* 0x000e620008000a00 */
[----:B0-----:R-:W-:-:S04]  /*00e0*/  UIADD3 URZ, UP0, UPT, UR4, 0x4, URZ ;  /* 0x0000000404ff7890 */ /* 0x001fc8000ff1e0ff */
[----:B------:R-:W-:-:S12]  /*00f0*/  UIADD3.X UR38, UPT, UPT, URZ, UR5, URZ, UP0, !UPT ;  /* 0x00000005ff267290 */ /* 0x000fd800087fe4ff */
.L_x_48:
[C---:B------:R-:W-:Y:S01]  /*0100*/  ISETP.GE.AND P0, PT, R22.reuse, 0x4, PT ;  /* 0x000000041600780c */ /* 0x040fe20003f06270 */
[C---:B------:R-:W-:Y:S01]  /*0110*/  IMAD R25, R22.reuse, R19, RZ ;  /* 0x0000001316197224 */ /* 0x040fe200078e02ff */
[----:B------:R-:W-:Y:S01]  /*0120*/  VIMNMX R6, PT, PT, R22, 0x1, !PT ;  /* 0x0000000116067848 */ /* 0x000fe20007fe0100 */
[----:B------:R-:W-:Y:S02]  /*0130*/  VIADD R19, R19, 0x1 ;  /* 0x0000000113137836 */ /* 0x000fe40000000000 */
[----:B------:R-:W-:-:S03]  /*0140*/  IMAD.MOV.U32 R0, RZ, RZ, RZ ;  /* 0x000000ffff007224 */ /* 0x000fc600078e00ff */
[----:B------:R-:W-:-:S04]  /*0150*/  ISETP.NE.AND P1, PT, R19, R6, PT ;  /* 0x000000061300720c */ /* 0x000fc80003f25270 */
[----:B------:R-:W-:Y:S01]  /*0160*/  P2R R23, PR, RZ, 0x2 ;  /* 0x00000002ff177803 */ /* 0x000fe20000000000 */
[----:B------:R-:W-:Y:S08]  /*0170*/  @!P0 BRA `(.L_x_16) ;  /* 0x0000000800008947 */ /* 0x000ff00003800000 */
[----:B------:R-:W0:Y:S01]  /*0180*/  LDCU UR4, c[0x0][0x380] ;  /* 0x00007000ff0477ac */ /* 0x000e220008000800 */
[----:B------:R-:W-:Y:S01]  /*0190*/  IMAD.U32 R5, RZ, RZ, UR38 ;  /* 0x00000026ff057e24 */ /* 0x000fe2000f8e00ff */
[----:B------:R-:W-:Y:S01]  /*01a0*/  LOP3.LUT R6, R6, 0x7ffffffc, RZ, 0xc0, !PT ;  /* 0x7ffffffc06067812 */ /* 0x000fe200078ec0ff */
[----:B------:R-:W-:Y:S04]  /*01b0*/  BSSY.RECONVERGENT B7, `(.L_x_17) ;  /* 0x000007a000077945 */ /* 0x000fe80003800200 */
[----:B------:R-:W-:Y:S01]  /*01c0*/  IMAD.MOV R24, RZ, RZ, -R6 ;  /* 0x000000ffff187224 */ /* 0x000fe200078e0a06 */
[----:B0-----:R-:W-:-:S06]  /*01d0*/  UIADD3 UR4, UPT, UPT, UR4, 0x4, URZ ;  /* 0x0000000404047890 */ /* 0x001fcc000fffe0ff */
[----:B------:R-:W-:-:S04]  /*01e0*/  IMAD.U32 R4, RZ, RZ, UR4 ;  /* 0x00000004ff047e24 */ /* 0x000fc8000f8e00ff */
[----:B------:R-:W-:-:S04]  /*01f0*/  IMAD.WIDE.U32 R4, R25, 0x2, R4 ;  /* 0x0000000219047825 */ /* 0x000fc800078e0004 */
[----:B------:R-:W-:Y:S02]  /*0200*/  IMAD.MOV.U32 R16, RZ, RZ, R4 ;  /* 0x000000ffff107224 */ /* 0x000fe400078e0004 */
[----:B------:R-:W-:-:S07]  /*0210*/  IMAD.MOV.U32 R17, RZ, RZ, R5 ;  /* 0x000000ffff117224 */ /* 0x000fce00078e0005 */
.L_x_34:
[----:B-1----:R-:W2:Y:S01]  /*0220*/  LDG.E.U16 R10, desc[UR36][R16.64+-0x4] ;  /* 0xfffffc24100a7981 */ /* 0x002ea2000c1e1500 */
[----:B------:R-:W-:Y:S01]  /*0230*/  VIADD R24, R24, 0x4 ;  /* 0x0000000418187836 */ /* 0x000fe20000000000 */
[----:B------:R-:W-:Y:S04]  /*0240*/  BSSY.RECONVERGENT B6, `(.L_x_18) ;  /* 0x000001b000067945 */ /* 0x000fe80003800200 */
[----:B------:R-:W-:-:S04]  /*0250*/  ISETP.NE.AND P1, PT, R24, RZ, PT ;  /* 0x000000ff1800720c */ /* 0x000fc80003f25270 */
[----:B------:R-:W-:Y:S02]  /*0260*/  P2R R26, PR, RZ, 0x2 ;  /* 0x00000002ff1a7803 */ /* 0x000fe40000000000 */
[----:B--2---:R-:W-:-:S04]  /*0270*/  PRMT R0, R10, 0x9910, RZ ;  /* 0x000099100a007816 */ /* 0x004fc800000000ff */
[----:B------:R-:W-:-:S13]  /*0280*/  ISETP.GT.AND P0, PT, R0, -0x1, PT ;  /* 0xffffffff0000780c */ /* 0x000fda0003f04270 */
[----:B------:R-:W-:Y:S05]  /*0290*/  @P0 BRA `(.L_x_19) ;  /* 0x00000000002c0947 */ /* 0x000fea0003800000 */
[----:B------:R-:W-:Y:S01]  /*02a0*/  MOV R8, 0x18 ;  /* 0x0000001800087802 */ /* 0x000fe20000000f00 */
[----:B------:R0:W-:Y:S01]  /*02b0*/  STL [R1], R0 ;  /* 0x0000000001007387 */ /* 0x0001e20000100800 */
[----:B------:R-:W1:Y:S01]  /*02c0*/  LDCU.64 UR4, c[0x4][URZ] ;  /* 0x01000000ff0477ac */ /* 0x000e620008000a00 */
[----:B------:R-:W-:Y:S02]  /*02d0*/  IMAD.MOV.U32 R6, RZ, RZ, R18 ;  /* 0x000000ffff067224 */ /* 0x000fe400078e0012 */
[----:B------:R-:W-:Y:S01]  /*02e0*/  IMAD.MOV.U32 R7, RZ, RZ, R2 ;  /* 0x000000ffff077224 */ /* 0x000fe200078e0002 */
[----:B------:R-:W2:Y:S01]  /*02f0*/  LDC.64 R8, c[0x4][R8] ;  /* 0x0100000008087b82 */ /* 0x000ea20000000a00 */
[----:B-1----:R-:W-:Y:S01]  /*0300*/  MOV R4, UR4 ;  /* 0x0000000400047c02 */ /* 0x002fe20008000f00 */
[----:B0-----:R-:W-:-:S07]  /*0310*/  IMAD.U32 R5, RZ, RZ, UR5 ;  /* 0x00000005ff057e24 */ /* 0x001fce000f8e00ff */
[----:B------:R-:W-:-:S07]  /*0320*/  LEPC R20, `(.L_x_20) ;  /* 0x000000001014794e */ /* 0x000fce0000000000 */
[----:B--2---:R-:W-:Y:S05]  /*0330*/  CALL.ABS.NOINC R8 ;  /* 0x0000000008007343 */ /* 0x004fea0003c00000 */
.L_x_20:
[----:B------:R-:W-:Y:S05]  /*0340*/  BRA `(.L_x_21) ;  /* 0x0000000000287947 */ /* 0x000fea0003800000 */
.L_x_19:
[----:B------:R-:W-:Y:S01]  /*0350*/  MOV R8, 0x18 ;  /* 0x0000001800087802 */ /* 0x000fe20000000f00 */
[----:B------:R0:W-:Y:S01]  /*0360*/  STL [R1], R10 ;  /* 0x0000000a01007387 */ /* 0x0001e20000100800 */
[----:B------:R-:W1:Y:S01]  /*0370*/  LDCU.64 UR4, c[0x4][0x8] ;  /* 0x01000100ff0477ac */ /* 0x000e620008000a00 */
[----:B------:R-:W-:Y:S02]  /*0380*/  IMAD.MOV.U32 R6, RZ, RZ, R18 ;  /* 0x000000ffff067224 */ /* 0x000fe400078e0012 */
[----:B------:R-:W-:Y:S01]  /*0390*/  IMAD.MOV.U32 R7, RZ, RZ, R2 ;  /* 0x000000ffff077224 */ /* 0x000fe200078e0002 */
[----:B------:R-:W2:Y:S01]  /*03a0*/  LDC.64 R8, c[0x4][R8] ;  /* 0x0100000008087b82 */ /* 0x000ea20000000a00 */
[----:B-1----:R-:W-:Y:S02]  /*03b0*/  IMAD.U32 R4, RZ, RZ, UR4 ;  /* 0x00000004ff047e24 */ /* 0x002fe4000f8e00ff */
[----:B0-----:R-:W-:-:S07]  /*03c0*/  IMAD.U32 R5, RZ, RZ, UR5 ;  /* 0x00000005ff057e24 */ /* 0x001fce000f8e00ff */
[----:B------:R-:W-:-:S07]  /*03d0*/  LEPC R20, `(.L_x_21) ;  /* 0x000000001014794e */ /* 0x000fce0000000000 */
[----:B--2---:R-:W-:Y:S05]  /*03e0*/  CALL.ABS.NOINC R8 ;  /* 0x0000000008007343 */ /* 0x004fea0003c00000 */
.L_x_21:
[----:B------:R-:W-:Y:S05]  /*03f0*/  BSYNC.RECONVERGENT B6 ;  /* 0x0000000000067941 */ /* 0x000fea0003800200 */
.L_x_18:
[----:B------:R-:W2:Y:S01]  /*0400*/  LDG.E.U16 R10, desc[UR36][R16.64+-0x2] ;  /* 0xfffffe24100a7981 */ /* 0x000ea2000c1e1500 */
[----:B------:R-:W-:Y:S01]  /*0410*/  BSSY.RECONVERGENT B6, `(.L_x_22) ;  /* 0x0000019000067945 */ /* 0x000fe20003800200 */
[----:B--2---:R-:W-:-:S04]  /*0420*/  PRMT R0, R10, 0x9910, RZ ;  /* 0x000099100a007816 */ /* 0x004fc800000000ff */
[----:B------:R-:W-:-:S13]  /*0430*/  ISETP.GE.AND P0, PT, R0, RZ, PT ;  /* 0x000000ff0000720c */ /* 0x000fda0003f06270 */
[----:B------:R-:W-:Y:S05]  /*0440*/  @!P0 BRA `(.L_x_23) ;  /* 0x00000000002c8947 */ /* 0x000fea0003800000 */
[----:B------:R-:W-:Y:S01]  /*0450*/  MOV R8, 0x18 ;  /* 0x0000001800087802 */ /* 0x000fe20000000f00 */
[----:B------:R0:W-:Y:S01]  /*0460*/  STL [R1], R10 ;  /* 0x0000000a01007387 */ /* 0x0001e20000100800 */
[----:B------:R-:W1:Y:S01]  /*0470*/  LDCU.64 UR4, c[0x4][0x8] ;  /* 0x01000100ff0477ac */ /* 0x000e620008000a00 */
[----:B------:R-:W-:Y:S01]  /*0480*/  IMAD.MOV.U32 R6, RZ, RZ, R18 ;  /* 0x000000ffff067224 */ /* 0x000fe200078e0012 */
[----:B------:R-:W-:Y:S02]  /*0490*/  MOV R7, R2 ;  /* 0x0000000200077202 */ /* 0x000fe40000000f00 */
[----:B------:R-:W2:Y:S01]  /*04a0*/  LDC.64 R8, c[0x4][R8] ;  /* 0x0100000008087b82 */ /* 0x000ea20000000a00 */
[----:B-1----:R-:W-:Y:S02]  /*04b0*/  IMAD.U32 R4, RZ, RZ, UR4 ;  /* 0x00000004ff047e24 */ /* 0x002fe4000f8e00ff */
[----:B0-----:R-:W-:-:S07]  /*04c0*/  IMAD.U32 R5, RZ, RZ, UR5 ;  /* 0x00000005ff057e24 */ /* 0x001fce000f8e00ff */
[----:B------:R-:W-:-:S07]  /*04d0*/  LEPC R20, `(.L_x_24) ;  /* 0x000000001014794e */ /* 0x000fce0000000000 */
[----:B--2---:R-:W-:Y:S05]  /*04e0*/  CALL.ABS.NOINC R8 ;  /* 0x0000000008007343 */ /* 0x004fea0003c00000 */
.L_x_24:
[----:B------:R-:W-:Y:S05]  /*04f0*/  BRA `(.L_x_25) ;  /* 0x0000000000287947 */ /* 0x000fea0003800000 */
.L_x_23:
        /* <DEDUP_REMOVED lines=10> */
.L_x_25:
[----:B------:R-:W-:Y:S05]  /*05a0*/  BSYNC.RECONVERGENT B6 ;  /* 0x0000000000067941 */ /* 0x000fea0003800200 */
.L_x_22:
        /* <DEDUP_REMOVED lines=15> */
.L_x_28:
[----:B------:R-:W-:Y:S05]  /*06a0*/  BRA `(.L_x_29) ;  /* 0x0000000000287947 */ /* 0x000fea0003800000 */
.L_x_27:
[----:B------:R-:W-:Y:S01]  /*06b0*/  MOV R8, 0x18 ;  /* 0x0000001800087802 */ /* 0x000fe20000000f00 */
[----:B------:R0:W-:Y:S01]  /*06c0*/  STL [R1], R0 ;  /* 0x0000000001007387 */ /* 0x0001e20000100800 */
[----:B------:R-:W1:Y:S01]  /*06d0*/  LDCU.64 UR4, c[0x4][URZ] ;  /* 0x01000000ff0477ac */ /* 0x000e620008000a00 */
[----:B------:R-:W-:Y:S01]  /*06e0*/  MOV R6, R18 ;  /* 0x0000001200067202 */ /* 0x000fe20000000f00 */
[----:B------:R-:W-:Y:S02]  /*06f0*/  IMAD.MOV.U32 R7, RZ, RZ, R2 ;  /* 0x000000ffff077224 */ /* 0x000fe400078e0002 */
[----:B------:R-:W2:Y:S01]  /*0700*/  LDC.64 R8, c[0x4][R8] ;  /* 0x0100000008087b82 */ /* 0x000ea20000000a00 */
[----:B-1----:R-:W-:Y:S02]  /*0710*/  IMAD.U32 R4, RZ, RZ, UR4 ;  /* 0x00000004ff047e24 */ /* 0x002fe4000f8e00ff */
[----:B0-----:R-:W-:-:S07]  /*0720*/  IMAD.U32 R5, RZ, RZ, UR5 ;  /* 0x00000005ff057e24 */ /* 0x001fce000f8e00ff */
[----:B------:R-:W-:-:S07]  /*0730*/  LEPC R20, `(.L_x_29) ;  /* 0x000000001014794e */ /* 0x000fce0000000000 */
[----:B--2---:R-:W-:Y:S05]  /*0740*/  CALL.ABS.NOINC R8 ;  /* 0x0000000008007343 */ /* 0x004fea0003c00000 */
.L_x_29:
[----:B------:R-:W-:Y:S05]  /*0750*/  BSYNC.RECONVERGENT B6 ;  /* 0x0000000000067941 */ /* 0x000fea0003800200 */
.L_x_26:
        /* <DEDUP_REMOVED lines=15> */
.L_x_32:
[----:B------:R-:W-:Y:S05]  /*0850*/  BRA `(.L_x_33) ;  /* 0x0000000000287947 */ /* 0x000fea0003800000 */
.L_x_31:
        /* <DEDUP_REMOVED lines=10> */
.L_x_33:
[----:B------:R-:W-:Y:S05]  /*0900*/  BSYNC.RECONVERGENT B6 ;  /* 0x0000000000067941 */ /* 0x000fea0003800200 */
.L_x_30:
[----:B------:R-:W-:Y:S02]  /*0910*/  ISETP.NE.AND P6, PT, R26, RZ, PT ;  /* 0x000000ff1a00720c */ /* 0x000fe40003fc5270 */
[----:B------:R-:W-:-:S05]  /*0920*/  IADD3 R16, P0, PT, R16, 0x8, RZ ;  /* 0x0000000810107810 */ /* 0x000fca0007f1e0ff */
[----:B------:R-:W-:-:S06]  /*0930*/  IMAD.X R17, RZ, RZ, R17, P0 ;  /* 0x000000ffff117224 */ /* 0x000fcc00000e0611 */
[----:B------:R-:W-:Y:S05]  /*0940*/  @P6 BRA `(.L_x_34) ;  /* 0xfffffff800346947 */ /* 0x000fea000383ffff */
[----:B------:R-:W-:Y:S05]  /*0950*/  BSYNC.RECONVERGENT B7 ;  /* 0x0000000000077941 */ /* 0x000fea0003800200 */
.L_x_17:
[----:B------:R-:W-:-:S04]  /*0960*/  VIMNMX R0, PT, PT, R22, 0x1, !PT ;  /* 0x0000000116007848 */ /* 0x000fc80007fe0100 */
[----:B------:R-:W-:-:S07]  /*0970*/  LOP3.LUT R0, R0, 0x7ffffffc, RZ, 0xc0, !PT ;  /* 0x7ffffffc00007812 */ /* 0x000fce00078ec0ff */
.L_x_16:
[----:B------:R-:W-:-:S04]  /*0980*/  VIMNMX R24, PT, PT, R22, 0x1, !PT ;  /* 0x0000000116187848 */ /* 0x000fc80007fe0100 */
[----:B------:R-:W-:-:S04]  /*0990*/  LOP3.LUT R24, R24, 0x3, RZ, 0xc0, !PT ;  /* 0x0000000318187812 */ /* 0x000fc800078ec0ff */
[----:B------:R-:W-:-:S13]  /*09a0*/  ISETP.NE.AND P0, PT, R24, RZ, PT ;  /* 0x000000ff1800720c */ /* 0x000fda0003f05270 */
[----:B------:R-:W-:Y:S05]  /*09b0*/  @!P0 BRA `(.L_x_35) ;  /* 0x0000000400608947 */ /* 0x000fea0003800000 */
[----:B------:R-:W0:Y:S01]  /*09c0*/  LDC.64 R16, c[0x0][0x380] ;  /* 0x0000e000ff107b82 */ /* 0x000e220000000a00 */
[----:B------:R-:W-:-:S05]  /*09d0*/  IADD3 R25, PT, PT, R25, R0, RZ ;  /* 0x0000000019197210 */ /* 0x000fca0007ffe0ff */
[----:B0-----:R-:W-:-:S05]  /*09e0*/  IMAD.WIDE R16, R25, 0x2, R16 ;  /* 0x0000000219107825 */ /* 0x001fca00078e0210 */
[----:B-1----:R-:W2:Y:S01]  /*09f0*/  LDG.E.U16 R10, desc[UR36][R16.64] ;  /* 0x00000024100a7981 */ /* 0x002ea2000c1e1500 */
        /* <DEDUP_REMOVED lines=14> */
.L_x_38:
[----:B------:R-:W-:Y:S05]  /*0ae0*/  BRA `(.L_x_39) ;  /* 0x0000000000287947 */ /* 0x000fea0003800000 */
.L_x_37:
        /* <DEDUP_REMOVED lines=10> */
.L_x_39:
[----:B------:R-:W-:Y:S05]  /*0b90*/  BSYNC.RECONVERGENT B6 ;  /* 0x0000000000067941 */ /* 0x000fea0003800200 */
.L_x_36:
[----:B------:R-:W-:Y:S01]  /*0ba0*/  ISETP.NE.AND P0, PT, R24, 0x1, PT ;  /* 0x000000011800780c */ /* 0x000fe20003f05270 */
[----:B------:R-:W-:-:S12]  /*0bb0*/  BSSY.RECONVERGENT B7, `(.L_x_35) ;  /* 0x0000038000077945 */ /* 0x000fd80003800200 */
[----:B------:R-:W-:Y:S05]  /*0bc0*/  @!P0 BRA `(.L_x_40) ;  /* 0x0000000000d88947 */ /* 0x000fea0003800000 */
        /* <DEDUP_REMOVED lines=11> */
[----:B-1----:R-:W-:Y:S01]  /*0c80*/  IMAD.U32 R4, RZ, RZ, UR4 ;  /* 0x00000004ff047e24 */ /* 0x002fe2000f8e00ff */
[----:B0-----:R-:W-:-:S07]  /*0c90*/  MOV R5, UR5 ;  /* 0x0000000500057c02 */ /* 0x001fce0008000f00 */
[----:B------:R-:W-:-:S07]  /*0ca0*/  LEPC R20, `(.L_x_43) ;  /* 0x000000001014794e */ /* 0x000fce0000000000 */
[----:B--2---:R-:W-:Y:S05]  /*0cb0*/  CALL.ABS.NOINC R8 ;  /* 0x0000000008007343 */ /* 0x004fea0003c00000 */
.L_x_43:
[----:B------:R-:W-:Y:S05]  /*0cc0*/  BRA `(.L_x_44) ;  /* 0x0000000000287947 */ /* 0x000fea0003800000 */
.L_x_42:
        /* <DEDUP_REMOVED lines=10> */
.L_x_44:
[----:B------:R-:W-:Y:S05]  /*0d70*/  BSYNC.RECONVERGENT B6 ;  /* 0x0000000000067941 */ /* 0x000fea0003800200 */
.L_x_41:
[----:B------:R-:W-:-:S13]  /*0d80*/  ISETP.NE.AND P0, PT, R24, 0x2, PT ;  /* 0x000000021800780c */ /* 0x000fda0003f05270 */
[----:B------:R-:W-:Y:S05]  /*0d90*/  @!P0 BRA `(.L_x_40) ;  /* 0x0000000000648947 */ /* 0x000fea0003800000 */
[----:B------:R-:W2:Y:S02]  /*0da0*/  LDG.E.U16 R16, desc[UR36][R16.64+0x4] ;  /* 0x0000042410107981 */ /* 0x000ea4000c1e1500 */
[----:B--2---:R-:W-:-:S04]  /*0db0*/  PRMT R0, R16, 0x9910, RZ ;  /* 0x0000991010007816 */ /* 0x004fc800000000ff */
[----:B------:R-:W-:-:S13]  /*0dc0*/  ISETP.GE.AND P0, PT, R0, RZ, PT ;  /* 0x000000ff0000720c */ /* 0x000fda0003f06270 */
[----:B------:R-:W-:Y:S05]  /*0dd0*/  @!P0 BRA `(.L_x_45) ;  /* 0x00000000002c8947 */ /* 0x000fea0003800000 */
[----:B------:R-:W-:Y:S01]  /*0de0*/  MOV R0, 0x18 ;  /* 0x0000001800007802 */ /* 0x000fe20000000f00 */
[----:B------:R0:W-:Y:S01]  /*0df0*/  STL [R1], R16 ;  /* 0x0000001001007387 */ /* 0x0001e20000100800 */
[----:B------:R-:W1:Y:S01]  /*0e00*/  LDCU.64 UR4, c[0x4][0x8] ;  /* 0x01000100ff0477ac */ /* 0x000e620008000a00 */
[----:B------:R-:W-:Y:S01]  /*0e10*/  IMAD.MOV.U32 R6, RZ, RZ, R18 ;  /* 0x000000ffff067224 */ /* 0x000fe200078e0012 */
[----:B------:R0:W2:Y:S01]  /*0e20*/  LDC.64 R8, c[0x4][R0] ;  /* 0x0100000000087b82 */ /* 0x0000a20000000a00 */
[----:B------:R-:W-:Y:S01]  /*0e30*/  MOV R7, R2 ;  /* 0x0000000200077202 */ /* 0x000fe20000000f00 */
[----:B-1----:R-:W-:Y:S02]  /*0e40*/  IMAD.U32 R4, RZ, RZ, UR4 ;  /* 0x00000004ff047e24 */ /* 0x002fe4000f8e00ff */
[----:B0-----:R-:W-:-:S07]  /*0e50*/  IMAD.U32 R5, RZ, RZ, UR5 ;  /* 0x00000005ff057e24 */ /* 0x001fce000f8e00ff */
[----:B------:R-:W-:-:S07]  /*0e60*/  LEPC R20, `(.L_x_46) ;  /* 0x000000001014794e */ /* 0x000fce0000000000 */
[----:B--2---:R-:W-:Y:S05]  /*0e70*/  CALL.ABS.NOINC R8 ;  /* 0x0000000008007343 */ /* 0x004fea0003c00000 */
.L_x_46:
[----:B------:R-:W-:Y:S05]  /*0e80*/  BRA `(.L_x_40) ;  /* 0x0000000000287947 */ /* 0x000fea0003800000 */
.L_x_45:
[----:B------:R-:W-:Y:S01]  /*0e90*/  MOV R3, 0x18 ;  /* 0x0000001800037802 */ /* 0x000fe20000000f00 */
[----:B------:R0:W-:Y:S01]  /*0ea0*/  STL [R1], R0 ;  /* 0x0000000001007387 */ /* 0x0001e20000100800 */
[----:B------:R-:W1:Y:S01]  /*0eb0*/  LDCU.64 UR4, c[0x4][URZ] ;  /* 0x01000000ff0477ac */ /* 0x000e620008000a00 */
[----:B------:R-:W-:Y:S01]  /*0ec0*/  IMAD.MOV.U32 R6, RZ, RZ, R18 ;  /* 0x000000ffff067224 */ /* 0x000fe200078e0012 */
[----:B------:R0:W2:Y:S01]  /*0ed0*/  LDC.64 R8, c[0x4][R3] ;  /* 0x0100000003087b82 */ /* 0x0000a20000000a00 */
[----:B------:R-:W-:Y:S02]  /*0ee0*/  IMAD.MOV.U32 R7, RZ, RZ, R2 ;  /* 0x000000ffff077224 */ /* 0x000fe400078e0002 */
[----:B-1----:R-:W-:Y:S02]  /*0ef0*/  IMAD.U32 R4, RZ, RZ, UR4 ;  /* 0x00000004ff047e24 */ /* 0x002fe4000f8e00ff */
[----:B0-----:R-:W-:-:S07]  /*0f00*/  IMAD.U32 R5, RZ, RZ, UR5 ;  /* 0x00000005ff057e24 */ /* 0x001fce000f8e00ff */
[----:B------:R-:W-:-:S07]  /*0f10*/  LEPC R20, `(.L_x_40) ;  /* 0x000000001014794e */ /* 0x000fce0000000000 */
[----:B--2---:R-:W-:Y:S05]  /*0f20*/  CALL.ABS.NOINC R8 ;  /* 0x0000000008007343 */ /* 0x004fea0003c00000 */
.L_x_40:
[----:B------:R-:W-:Y:S05]  /*0f30*/  BSYNC.RECONVERGENT B7 ;  /* 0x0000000000077941 */ /* 0x000fea0003800200 */
.L_x_35:
[----:B------:R-:W-:Y:S01]  /*0f40*/  MOV R0, 0x18 ;  /* 0x0000001800007802 */ /* 0x000fe20000000f00 */
[----:B------:R-:W0:Y:S01]  /*0f50*/  LDCU.64 UR4, c[0x4][0x10] ;  /* 0x01000200ff0477ac */ /* 0x000e220008000a00 */
[----:B------:R-:W-:Y:S02]  /*0f60*/  CS2R R6, SRZ ;  /* 0x0000000000067805 */ /* 0x000fe4000001ff00 */
[----:B------:R2:W3:Y:S01]  /*0f70*/  LDC.64 R8, c[0x4][R0] ;  /* 0x0100000000087b82 */ /* 0x0004e20000000a00 */
[----:B0-----:R-:W-:Y:S02]  /*0f80*/  IMAD.U32 R4, RZ, RZ, UR4 ;  /* 0x00000004ff047e24 */ /* 0x001fe4000f8e00ff */
[----:B--2---:R-:W-:-:S07]  /*0f90*/  IMAD.U32 R5, RZ, RZ, UR5 ;  /* 0x00000005ff057e24 */ /* 0x004fce000f8e00ff */
[----:B------:R-:W-:-:S07]  /*0fa0*/  LEPC R20, `(.L_x_47) ;  /* 0x000000001014794e */ /* 0x000fce0000000000 */
[----:B-1-3--:R-:W-:Y:S05]  /*0fb0*/  CALL.ABS.NOINC R8 ;  /* 0x0000000008007343 */ /* 0x00afea0003c00000 */
.L_x_47:
[----:B------:R-:W-:-:S13]  /*0fc0*/  ISETP.NE.AND P6, PT, R23, RZ, PT ;  /* 0x000000ff1700720c */ /* 0x000fda0003fc5270 */
[----:B------:R-:W-:Y:S05]  /*0fd0*/  @P6 BRA `(.L_x_48) ;  /* 0xfffffff000486947 */ /* 0x000fea000383ffff */
[----:B------:R-:W-:Y:S05]  /*0fe0*/  BSYNC.RECONVERGENT B8 ;  /* 0x0000000000087941 */ /* 0x000fea0003800200 */
.L_x_15:
[----:B------:R-:W-:Y:S01]  /*0ff0*/  MOV R0, 0x18 ;  /* 0x0000001800007802 */ /* 0x000fe20000000f00 */
[----:B------:R-:W0:Y:S01]  /*1000*/  LDCU.64 UR4, c[0x4][0x10] ;  /* 0x01000200ff0477ac */ /* 0x000e220008000a00 */
[----:B------:R-:W-:Y:S02]  /*1010*/  CS2R R6, SRZ ;  /* 0x0000000000067805 */ /* 0x000fe4000001ff00 */
[----:B------:R1:W2:Y:S01]  /*1020*/  LDC.64 R2, c[0x4][R0] ;  /* 0x0100000000027b82 */ /* 0x0002a20000000a00 */
[----:B0-----:R-:W-:Y:S02]  /*1030*/  IMAD.U32 R4, RZ, RZ, UR4 ;  /* 0x00000004ff047e24 */ /* 0x001fe4000f8e00ff */
[----:B-1----:R-:W-:-:S07]  /*1040*/  IMAD.U32 R5, RZ, RZ, UR5 ;  /* 0x00000005ff057e24 */ /* 0x002fce000f8e00ff */
[----:B------:R-:W-:-:S07]  /*1050*/  LEPC R20, `(.L_x_49) ;  /* 0x000000001014794e */ /* 0x000fce0000000000 */
[----:B--2---:R-:W-:Y:S05]  /*1060*/  CALL.ABS.NOINC R2 ;  /* 0x0000000002007343 */ /* 0x004fea0003c00000 */
.L_x_49:
[----:B------:R-:W-:Y:S05]  /*1070*/  EXIT ;  /* 0x000000000000794d */ /* 0x000fea0003800000 */
.L_x_50:
        /* <DEDUP_REMOVED lines=16> */
.L_x_55:


//--------------------- .text._Z16completeWrappingPsi --------------------------
	.section	.text._Z16completeWrappingPsi,"ax",@progbits
	.align	128
        .global         _Z16completeWrappingPsi
        .type           _Z16completeWrappingPsi,@function
        .size           _Z16completeWrappingPsi,(.L_x_56 - _Z16completeWrappingPsi)
        .other          _Z16completeWrappingPsi,@"STO_CUDA_ENTRY STV_DEFAULT"
_Z16completeWrappingPsi:
.text._Z16completeWrappingPsi:
[----:B------:R-:W-:Y:S01]  /*0000*/  LDC R1, c[0x0][0x37c] ;  /* 0x0000df00ff017b82 */ /* 0x000fe20000000800 */
[----:B------:R-:W0:Y:S07]  /*0010*/  S2R R3, SR_TID.X ;  /* 0x0000000000037919 */ /* 0x000e2e0000002100 */
[----:B------:R-:W0:Y:S08]  /*0020*/  S2UR UR4, SR_CTAID.X ;  /* 0x00000000000479c3 */ /* 0x000e300000002500 */
[----:B------:R-:W0:Y:S08]  /*0030*/  LDC R0, c[0x0][0x360] ;  /* 0x0000d800ff007b82 */ /* 0x000e300000000800 */
[----:B------:R-:W1:Y:S01]  /*0040*/  LDC R12, c[0x0][0x388] ;  /* 0x0000e200ff0c7b82 */ /* 0x000e620000000800 */
[----:B0-----:R-:W-:-:S05]  /*0050*/  IMAD R0, R0, UR4, R3 ;  /* 0x0000000400007c24 */ /* 0x001fca000f8e0203 */
[----:B------:R-:W-:-:S04]  /*0060*/  IADD3 R13, PT, PT, R0, 0x1, RZ ;  /* 0x00000001000d7810 */ /* 0x000fc80007ffe0ff */
[----:B-1----:R-:W-:-:S13]  /*0070*/  ISETP.GT.AND P0, PT, R13, R12, PT ;  /* 0x0000000c0d00720c */ /* 0x002fda0003f04270 */
[----:B------:R-:W-:Y:S05]  /*0080*/  @P0 EXIT ;  /* 0x000000000000094d */ /* 0x000fea0003800000 */
[----:B------:R-:W0:Y:S01]  /*0090*/  LDCU.64 UR6, c[0x0][0x380] ;  /* 0x00007000ff0677ac */ /* 0x000e220008000a00 */
[----:B------:R-:W-:Y:S01]  /*00a0*/  SHF.R.S32.HI R0, RZ, 0x1f, R12 ;  /* 0x0000001fff007819 */ /* 0x000fe2000001140c */
[----:B------:R-:W1:Y:S01]  /*00b0*/  LDC.64 R10, c[0x0][0x380] ;  /* 0x0000e000ff0a7b82 */ /* 0x000e620000000a00 */
[C---:B------:R-:W-:Y:S01]  /*00c0*/  IADD3 R2, P0, PT, R13.reuse, R12, RZ ;  /* 0x0000000c0d027210 */ /* 0x040fe20007f1e0ff */
[----:B------:R-:W2:Y:S03]  /*00d0*/  LDCU.64 UR4, c[0x0][0x358] ;  /* 0x00006b00ff0477ac */ /* 0x000ea60008000a00 */
[----:B------:R-:W-:Y:S02]  /*00e0*/  LEA.HI.X.SX32 R3, R13, R0, 0x1, P0 ;  /* 0x000000000d037211 */ /* 0x000fe400000f0eff */
[----:B0-----:R-:W-:-:S04]  /*00f0*/  LEA R6, P0, R2, UR6, 0x1 ;  /* 0x0000000602067c11 */ /* 0x001fc8000f8008ff */
[----:B------:R-:W-:-:S05]  /*0100*/  LEA.HI.X R7, R2, UR7, R3, 0x1, P0 ;  /* 0x0000000702077c11 */ /* 0x000fca00080f0c03 */
[----:B--2---:R-:W2:Y:S01]  /*0110*/  LDG.E.U16 R15, desc[UR4][R6.64+0x4] ;  /* 0x00000404060f7981 */ /* 0x004ea2000c1e1500 */
[----:B------:R-:W-:-:S04]  /*0120*/  IADD3 R0, PT, PT, R12, 0x2, RZ ;  /* 0x000000020c007810 */ /* 0x000fc80007ffe0ff */
[----:B------:R-:W-:Y:S01]  /*0130*/  IADD3 R3, PT, PT, R13, R0, RZ ;  /* 0x000000000d037210 */ /* 0x000fe20007ffe0ff */
[----:B------:R-:W-:-:S04]  /*0140*/  IMAD R5, R0, R12, R13 ;  /* 0x0000000c00057224 */ /* 0x000fc800078e020d */
[----:B------:R-:W-:Y:S02]  /*0150*/  IMAD R3, R0, R12, R3 ;  /* 0x0000000c00037224 */ /* 0x000fe400078e0203 */
[----:B-1----:R-:W-:-:S04]  /*0160*/  IMAD.WIDE R4, R5, 0x2, R10 ;  /* 0x0000000205047825 */ /* 0x002fc800078e020a */
[----:B------:R-:W-:-:S05]  /*0170*/  IMAD.WIDE R2, R3, 0x2, R10 ;  /* 0x0000000203027825 */ /* 0x000fca00078e020a */
[----:B--2---:R-:W-:Y:S04]  /*0180*/  STG.E.U16 desc[UR4][R2.64], R15 ;  /* 0x0000000f02007986 */ /* 0x004fe8000c101504 */
[----:B------:R-:W2:Y:S01]  /*0190*/  LDG.E.U16 R5, desc[UR4][R4.64] ;  /* 0x0000000404057981 */ /* 0x000ea2000c1e1500 */
[C---:B------:R-:W-:Y:S02]  /*01a0*/  IMAD R9, R13.reuse, R0, RZ ;  /* 0x000000000d097224 */ /* 0x040fe400078e02ff */
[----:B------:R-:W-:-:S04]  /*01b0*/  IMAD.WIDE R6, R13, 0x2, R10 ;  /* 0x000000020d067825 */ /* 0x000fc800078e020a */
[----:B------:R-:W-:-:S04]  /*01c0*/  IMAD.WIDE R8, R9, 0x2, R10 ;  /* 0x0000000209087825 */ /* 0x000fc800078e020a */
[----:B------:R-:W-:Y:S01]  /*01d0*/  IMAD.WIDE R10, R12, 0x2, R8 ;  /* 0x000000020c0a7825 */ /* 0x000fe200078e0208 */
[----:B--2---:R-:W-:Y:S04]  /*01e0*/  STG.E.U16 desc[UR4][R6.64], R5 ;  /* 0x0000000506007986 */ /* 0x004fe8000c101504 */
[----:B------:R-:W2:Y:S04]  /*01f0*/  LDG.E.U16 R13, desc[UR4][R8.64+0x2] ;  /* 0x00000204080d7981 */ /* 0x000ea8000c1e1500 */
[----:B------:R-:W3:Y:S04]  /*0200*/  LDG.E.U16 R17, desc[UR4][R10.64] ;  /* 0x000000040a117981 */ /* 0x000ee8000c1e1500 */
[----:B--2---:R-:W-:Y:S04]  /*0210*/  STG.E.U16 desc[UR4][R10.64+0x2], R13 ;  /* 0x0000020d0a007986 */ /* 0x004fe8000c101504 */
[----:B---3--:R-:W-:Y:S01]  /*0220*/  STG.E.U16 desc[UR4][R8.64], R17 ;  /* 0x0000001108007986 */ /* 0x008fe2000c101504 */
[----:B------:R-:W-:Y:S05]  /*0230*/  EXIT ;  /* 0x000000000000794d */ /* 0x000fea0003800000 */
.L_x_51:
        /* <DEDUP_REMOVED lines=12> */
.L_x_56:


//--------------------- .text._Z13simulateIsingPsS_i --------------------------
	.section	.text._Z13simulateIsingPsS_i,"ax",@progbits
	.align	128
        .global         _Z13simulateIsingPsS_i
        .type           _Z13simulateIsingPsS_i,@function
        .size           _Z13simulateIsingPsS_i,(.L_x_57 - _Z13simulateIsingPsS_i)
        .other          _Z13simulateIsingPsS_i,@"STO_CUDA_ENTRY STV_DEFAULT"
_Z13simulateIsingPsS_i:
.text._Z13simulateIsingPsS_i:
[----:B------:R-:W-:Y:S08]  /*0000*/  LDC R1, c[0x0][0x37c] ;  /* 0x0000df00ff017b82 */ /* 0x000ff00000000800 */
[----:B------:R-:W0:Y:S01]  /*0010*/  LDC R10, c[0x0][0x390] ;  /* 0x0000e400ff0a7b82 */ /* 0x000e220000000800 */
[----:B------:R-:W1:Y:S01]  /*0020*/  S2R R8, SR_CTAID.X ;  /* 0x0000000000087919 */ /* 0x000e620000002500 */
[----:B------:R-:W2:Y:S01]  /*0030*/  LDCU UR8, c[0x0][0x360] ;  /* 0x00006c00ff0877ac */ /* 0x000ea20008000800 */
[----:B------:R-:W1:Y:S01]  /*0040*/  S2R R5, SR_TID.X ;  /* 0x0000000000057919 */ /* 0x000e620000002100 */
[----:B------:R-:W3:Y:S04]  /*0050*/  LDCU.64 UR6, c[0x0][0x358] ;  /* 0x00006b00ff0677ac */ /* 0x000ee80008000a00 */
[----:B------:R-:W4:Y:S01]  /*0060*/  LDC R6, c[0x0][0x390] ;  /* 0x0000e400ff067b82 */ /* 0x000f220000000800 */
[----:B------:R-:W0:Y:S01]  /*0070*/  LDCU.128 UR12, c[0x0][0x380] ;  /* 0x00007000ff0c77ac */ /* 0x000e220008000c00 */
[----:B------:R-:W-:Y:S01]  /*0080*/  UMOV UR4, URZ ;  /* 0x000000ff00047c82 */ /* 0x000fe20008000000 */
[----:B--2---:R-:W-:Y:S01]  /*0090*/  USHF.L.U32 UR5, UR8, 0x5, URZ ;  /* 0x0000000508057899 */ /* 0x004fe200080006ff */
[----:B0-----:R-:W-:Y:S01]  /*00a0*/  IABS R0, R10 ;  /* 0x0000000a00007213 */ /* 0x001fe20000000000 */
[----:B------:R-:W-:-:S03]  /*00b0*/  VIADD R7, R10, 0x2 ;  /* 0x000000020a077836 */ /* 0x000fc60000000000 */
[----:B------:R-:W0:Y:S01]  /*00c0*/  I2F.RP R4, R0 ;  /* 0x0000000000047306 */ /* 0x000e220000209400 */
[--C-:B------:R-:W-:Y:S01]  /*00d0*/  IMAD R12, R7, R10, R7.reuse ;  /* 0x0000000a070c7224 */ /* 0x100fe200078e0207 */
[----:B------:R-:W-:Y:S02]  /*00e0*/  SHF.R.S32.HI R10, RZ, 0x1f, R10 ;  /* 0x0000001fff0a7819 */ /* 0x000fe4000001140a */
[----:B------:R-:W-:Y:S01]  /*00f0*/  SHF.R.S32.HI R11, RZ, 0x1f, R7 ;  /* 0x0000001fff0b7819 */ /* 0x000fe20000011407 */
[----:B------:R-:W-:Y:S02]  /*0100*/  VIADD R12, R12, 0xfffffffe ;  /* 0xfffffffe0c0c7836 */ /* 0x000fe40000000000 */
[----:B-1----:R-:W-:Y:S01]  /*0110*/  IMAD R8, R8, UR5, R5 ;  /* 0x0000000508087c24 */ /* 0x002fe2000f8e0205 */
[----:B0-----:R-:W0:Y:S02]  /*0120*/  MUFU.RCP R4, R4 ;  /* 0x0000000400047308 */ /* 0x001e240000001000 */
[----:B0-----:R-:W-:-:S06]  /*0130*/  VIADD R2, R4, 0xffffffe ;  /* 0x0ffffffe04027836 */ /* 0x001fcc0000000000 */
[----:B------:R0:W1:Y:S02]  /*0140*/  F2I.FTZ.U32.TRUNC.NTZ R3, R2 ;  /* 0x0000000200037305 */ /* 0x000064000021f000 */
[----:B0-----:R-:W-:Y:S02]  /*0150*/  IMAD.MOV.U32 R2, RZ, RZ, RZ ;  /* 0x000000ffff027224 */ /* 0x001fe400078e00ff */
[----:B-1----:R-:W-:-:S04]  /*0160*/  IMAD.MOV R9, RZ, RZ, -R3 ;  /* 0x000000ffff097224 */ /* 0x002fc800078e0a03 */
[----:B------:R-:W-:-:S04]  /*0170*/  IMAD R9, R9, R0, RZ ;  /* 0x0000000009097224 */ /* 0x000fc800078e02ff */
[----:B---34-:R-:W-:-:S07]  /*0180*/  IMAD.HI.U32 R9, R3, R9, R2 ;  /* 0x0000000903097227 */ /* 0x018fce00078e0002 */
.L_x_52:
[----:B------:R-:W-:Y:S01]  /*0190*/  VIADD R5, R8, UR4 ;  /* 0x0000000408057c36 */ /* 0x000fe20008000000 */
[----:B------:R-:W-:-:S04]  /*01a0*/  IABS R14, R6 ;  /* 0x00000006000e7213 */ /* 0x000fc80000000000 */
[----:B------:R-:W-:-:S05]  /*01b0*/  IABS R4, R5 ;  /* 0x0000000500047213 */ /* 0x000fca0000000000 */
[----:B------:R-:W-:-:S04]  /*01c0*/  IMAD.HI.U32 R2, R9, R4, RZ ;  /* 0x0000000409027227 */ /* 0x000fc800078e00ff */
[----:B------:R-:W-:-:S04]  /*01d0*/  IMAD.MOV R3, RZ, RZ, -R2 ;  /* 0x000000ffff037224 */ /* 0x000fc800078e0a02 */
[----:B------:R-:W-:-:S05]  /*01e0*/  IMAD R3, R14, R3, R4 ;  /* 0x000000030e037224 */ /* 0x000fca00078e0204 */
[----:B------:R-:W-:-:S13]  /*01f0*/  ISETP.GT.U32.AND P2, PT, R0, R3, PT ;  /* 0x000000030000720c */ /* 0x000fda0003f44070 */
[----:B------:R-:W-:Y:S02]  /*0200*/  @!P2 IMAD.IADD R3, R3, 0x1, -R14 ;  /* 0x000000010303a824 */ /* 0x000fe400078e0a0e */
[----:B------:R-:W-:Y:S01]  /*0210*/  @!P2 VIADD R2, R2, 0x1 ;  /* 0x000000010202a836 */ /* 0x000fe20000000000 */
[----:B------:R-:W-:Y:S02]  /*0220*/  ISETP.NE.AND P2, PT, R6, RZ, PT ;  /* 0x000000ff0600720c */ /* 0x000fe40003f45270 */
[----:B------:R-:W-:Y:S02]  /*0230*/  ISETP.GE.U32.AND P0, PT, R3, R0, PT ;  /* 0x000000000300720c */ /* 0x000fe40003f06070 */
[----:B------:R-:W-:-:S04]  /*0240*/  LOP3.LUT R3, R5, R6, RZ, 0x3c, !PT ;  /* 0x0000000605037212 */ /* 0x000fc800078e3cff */
[----:B------:R-:W-:Y:S02]  /*0250*/  ISETP.GE.AND P1, PT, R3, RZ, PT ;  /* 0x000000ff0300720c */ /* 0x000fe40003f26270 */
[----:B------:R-:W-:-:S05]  /*0260*/  IADD3 R3, PT, PT, R5, 0x3, R6 ;  /* 0x0000000305037810 */ /* 0x000fca0007ffe006 */
[----:B------:R-:W-:-:S06]  /*0270*/  @P0 VIADD R2, R2, 0x1 ;  /* 0x0000000102020836 */ /* 0x000fcc0000000000 */
[----:B------:R-:W-:Y:S01]  /*0280*/  @!P1 IMAD.MOV R2, RZ, RZ, -R2 ;  /* 0x000000ffff029224 */ /* 0x000fe200078e0a02 */
[----:B------:R-:W-:-:S05]  /*0290*/  @!P2 LOP3.LUT R2, RZ, R6, RZ, 0x33, !PT ;  /* 0x00000006ff02a212 */ /* 0x000fca00078e33ff */
[----:B------:R-:W-:-:S04]  /*02a0*/  IMAD.SHL.U32 R2, R2, 0x2, RZ ;  /* 0x0000000202027824 */ /* 0x000fc800078e00ff */
[----:B------:R-:W-:-:S05]  /*02b0*/  IMAD.IADD R3, R3, 0x1, R2 ;  /* 0x0000000103037824 */ /* 0x000fca00078e0202 */
[----:B------:R-:W-:-:S13]  /*02c0*/  ISETP.GT.AND P0, PT, R3, R12, PT ;  /* 0x0000000c0300720c */ /* 0x000fda0003f04270 */
[----:B0-----:R-:W-:Y:S05]  /*02d0*/  @P0 EXIT ;  /* 0x000000000000094d */ /* 0x001fea0003800000 */
[----:B------:R-:W-:Y:S02]  /*02e0*/  SHF.R.S32.HI R3, RZ, 0x1f, R2 ;  /* 0x0000001fff037819 */ /* 0x000fe40000011402 */
[--C-:B------:R-:W-:Y:S02]  /*02f0*/  IADD3 R18, P0, P1, R2, R6, R5.reuse ;  /* 0x0000000602127210 */ /* 0x100fe4000791e005 */
[----:B------:R-:W-:Y:S02]  /*0300*/  SHF.R.S32.HI R2, RZ, 0x1f, R5 ;  /* 0x0000001fff027819 */ /* 0x000fe40000011405 */
[----:B------:R-:W-:Y:S01]  /*0310*/  IADD3 R5, P2, PT, R7, R18, RZ ;  /* 0x0000001207057210 */ /* 0x000fe20007f5e0ff */
[----:B------:R-:W-:Y:S01]  /*0320*/  IMAD.SHL.U32 R16, R18, 0x2, RZ ;  /* 0x0000000212107824 */ /* 0x000fe200078e00ff */
[----:B------:R-:W-:Y:S02]  /*0330*/  IADD3.X R20, PT, PT, R3, R10, R2, P0, P1 ;  /* 0x0000000a03147210 */ /* 0x000fe400007e2402 */
[----:B------:R-:W-:-:S02]  /*0340*/  IADD3 R3, P0, PT, -R7, R18, RZ ;  /* 0x0000001207037210 */ /* 0x000fc40007f1e1ff */
[--C-:B------:R-:W-:Y:S01]  /*0350*/  SHF.L.U64.HI R13, R18, 0x1, R20.reuse ;  /* 0x00000001120d7819 */ /* 0x100fe20000010214 */
[----:B------:R-:W-:Y:S01]  /*0360*/  IMAD.X R18, R11, 0x1, R20, P2 ;  /* 0x000000010b127824 */ /* 0x000fe200010e0614 */
[----:B------:R-:W-:Y:S01]  /*0370*/  LEA R14, P1, R3, UR12, 0x1 ;  /* 0x0000000c030e7c11 */ /* 0x000fe2000f8208ff */
[----:B------:R-:W-:Y:S01]  /*0380*/  IMAD.X R4, R20, 0x1, ~R11, P0 ;  /* 0x0000000114047824 */ /* 0x000fe200000e0e0b */
[----:B------:R-:W-:-:S04]  /*0390*/  IADD3 R2, P0, PT, R16, UR12, RZ ;  /* 0x0000000c10027c10 */ /* 0x000fc8000ff1e0ff */
[----:B------:R-:W-:Y:S02]  /*03a0*/  LEA.HI.X R15, R3, UR13, R4, 0x1, P1 ;  /* 0x0000000d030f7c11 */ /* 0x000fe400088f0c04 */
[----:B------:R-:W-:Y:S02]  /*03b0*/  LEA R4, P1, R5, UR12, 0x1 ;  /* 0x0000000c05047c11 */ /* 0x000fe4000f8208ff */
[----:B------:R-:W-:Y:S01]  /*03c0*/  IADD3.X R3, PT, PT, R13, UR13, RZ, P0, !PT ;  /* 0x0000000d0d037c10 */ /* 0x000fe200087fe4ff */
[----:B------:R-:W2:Y:S01]  /*03d0*/  LDG.E.U16 R14, desc[UR6][R14.64+0x6] ;  /* 0x000006060e0e7981 */ /* 0x000ea2000c1e1500 */
[----:B------:R-:W-:-:S03]  /*03e0*/  LEA.HI.X R5, R5, UR13, R18, 0x1, P1 ;  /* 0x0000000d05057c11 */ /* 0x000fc600088f0c12 */
[----:B------:R-:W2:Y:S04]  /*03f0*/  LDG.E.U16 R17, desc[UR6][R2.64+0x4] ;  /* 0x0000040602117981 */ /* 0x000ea8000c1e1500 */
[----:B------:R-:W2:Y:S04]  /*0400*/  LDG.E.U16 R18, desc[UR6][R2.64+0x8] ;  /* 0x0000080602127981 */ /* 0x000ea8000c1e1500 */
[----:B------:R-:W3:Y:S04]  /*0410*/  LDG.E.U16 R4, desc[UR6][R4.64+0x6] ;  /* 0x0000060604047981 */ /* 0x000ee8000c1e1500 */
[----:B------:R-:W3:Y:S01]  /*0420*/  LDG.E.U16 R19, desc[UR6][R2.64+0x6] ;  /* 0x0000060602137981 */ /* 0x000ee2000c1e1500 */
[----:B------:R-:W-:Y:S01]  /*0430*/  IADD3 R16, P1, PT, R16, UR14, RZ ;  /* 0x0000000e10107c10 */ /* 0x000fe2000ff3e0ff */
[----:B------:R-:W-:-:S04]  /*0440*/  UIADD3 UR4, UPT, UPT, UR8, UR4, URZ ;  /* 0x0000000408047290 */ /* 0x000fc8000fffe0ff */
[----:B------:R-:W-:Y:S01]  /*0450*/  UISETP.GE.U32.AND UP0, UPT, UR4, UR5, UPT ;  /* 0x000000050400728c */ /* 0x000fe2000bf06070 */
[----:B--2---:R-:W-:Y:S01]  /*0460*/  IADD3 R17, PT, PT, R14, R18, R17 ;  /* 0x000000120e117210 */ /* 0x004fe20007ffe011 */
[----:B------:R-:W-:-:S03]  /*0470*/  IMAD.MOV.U32 R18, RZ, RZ, 0xffff ;  /* 0x0000ffffff127424 */ /* 0x000fc600078e00ff */
[----:B---3--:R-:W-:-:S04]  /*0480*/  IADD3 R17, PT, PT, R19, R17, R4 ;  /* 0x0000001113117210 */ /* 0x008fc80007ffe004 */
[----:B------:R-:W-:-:S04]  /*0490*/  PRMT R17, R17, 0x9910, RZ ;  /* 0x0000991011117816 */ /* 0x000fc800000000ff */
[----:B------:R-:W-:Y:S02]  /*04a0*/  ISETP.GE.AND P0, PT, R17, 0x1, PT ;  /* 0x000000011100780c */ /* 0x000fe40003f06270 */
[----:B------:R-:W-:Y:S02]  /*04b0*/  IADD3.X R17, PT, PT, R13, UR15, RZ, P1, !PT ;  /* 0x0000000f0d117c10 */ /* 0x000fe40008ffe4ff */
[----:B------:R-:W-:-:S05]  /*04c0*/  SEL R13, R18, 0x1, !P0 ;  /* 0x00000001120d7807 */ /* 0x000fca0004000000 */
[----:B------:R0:W-:Y:S01]  /*04d0*/  STG.E.U16 desc[UR6][R16.64+0x6], R13 ;  /* 0x0000060d10007986 */ /* 0x0001e2000c101506 */
[----:B------:R-:W-:Y:S05]  /*04e0*/  BRA.U !UP0, `(.L_x_52) ;  /* 0xfffffffd08287547 */ /* 0x000fea000b83ffff */
[----:B------:R-:W-:Y:S05]  /*04f0*/  EXIT ;  /* 0x000000000000794d */ /* 0x000fea0003800000 */
.L_x_53:
        /* <DEDUP_REMOVED lines=16> */
.L_x_57:


//--------------------- .nv.global.init           --------------------------
	.section	.nv.global.init,"aw",@progbits
.nv.global.init:
	.type		$str$2,@object
	.size		$str$2,($str - $str$2)
$str$2:
        /*0000*/ 	.byte	0x0a, 0x00
	.type		$str,@object
	.size		$str,($str$1 - $str)
$str:
        /*0002*/ 	.byte	0x25, 0x68, 0x64, 0x20, 0x00
	.type		$str$1,@object
	.size		$str$1,(.L_1 - $str$1)
$str$1:
        /*0007*/ 	.byte	0x20, 0x25, 0x68, 0x64, 0x20, 0x00
.L_1:


//--------------------- .nv.shared._Z17detectStableStatePsS_i --------------------------
	.section	.nv.shared._Z17detectStableStatePsS_i,"aw",@nobits
	.sectionflags	@""
	.align	4
.nv.shared._Z17detectStableStatePsS_i:
	.zero		1280


//--------------------- .nv.shared.reserved.0     --------------------------
	.section	.nv.shared.reserved.0,"aw",@nobits
	.weak		__nv_reservedSMEM_offset_0_alias
	.size		__nv_reservedSMEM_offset_0_alias, 0, 64
	.other		__nv_reservedSMEM_offset_0_alias,@"STO_CUDA_RESERVED_SHARED STV_DEFAULT"
__nv_reservedSMEM_offset_0_alias:
	.zero		0
	.zero		64


//--------------------- .nv.constant0._Z17detectStableStatePsS_i --------------------------
	.section	.nv.constant0._Z17detectStableStatePsS_i,"a",@progbits
	.sectionflags	@""
	.align	4
.nv.constant0._Z17detectStableStatePsS_i:
	.zero		916


//--------------------- .nv.constant0._Z11debugPrintsPsi --------------------------
	.section	.nv.constant0._Z11debugPrintsPsi,"a",@progbits
	.sectionflags	@""
	.align	4
.nv.constant0._Z11debugPrintsPsi:
	.zero		908


//--------------------- .nv.constant0._Z16completeWrappingPsi --------------------------
	.section	.nv.constant0._Z16completeWrappingPsi,"a",@progbits
	.sectionflags	@""
	.align	4
.nv.constant0._Z16completeWrappingPsi:
	.zero		908


//--------------------- .nv.constant0._Z13simulateIsingPsS_i --------------------------
	.section	.nv.constant0._Z13simulateIsingPsS_i,"a",@progbits
	.sectionflags	@""
	.align	4
.nv.constant0._Z13simulateIsingPsS_i:
	.zero		916


//--------------------- SYMBOLS --------------------------

	.type		.nv.reservedSmem.offset0,@object
	.size		.nv.reservedSmem.offset0,0x4
	.type		.nv.reservedSmem.cap,@object
	.size		.nv.reservedSmem.cap,0x4
	.type		vprintf,@function
